// auto-generated by cutlass_sweep.gemm — config: {"arch": "sm_90", "cluster_m": 1, "cluster_n": 2, "dtype": "e4m3", "stages": 0, "tile_k": 32, "tile_m": 256, "tile_n": 64}
#include "cutlass/cutlass.h"
#include "cutlass/gemm/collective/collective_builder.hpp"
#include "cutlass/gemm/device/gemm_universal_adapter.h"
#include "cutlass/gemm/kernel/gemm_universal.hpp"
#include "cutlass/epilogue/collective/collective_builder.hpp"

using ElemA = cutlass::float_e4m3_t;
using ElemB = cutlass::float_e4m3_t;
using ElemCD = cutlass::float_e4m3_t;
using Acc  = float;
using TileShape    = cute::Shape<cute::_256, cute::_64, cute::_32>;
using ClusterShape = cute::Shape<cute::_1, cute::_2, cute::_1>;

using CollectiveEpilogue = typename cutlass::epilogue::collective::CollectiveBuilder<
    cutlass::arch::Sm90, cutlass::arch::OpClassTensorOp,
    TileShape, ClusterShape,
    cutlass::epilogue::collective::EpilogueTileAuto,
    Acc, Acc,
    ElemCD, cutlass::layout::RowMajor, 128 / cutlass::sizeof_bits<ElemCD>::value,
    ElemCD, cutlass::layout::RowMajor, 128 / cutlass::sizeof_bits<ElemCD>::value,
    cutlass::epilogue::collective::EpilogueScheduleAuto
  >::CollectiveOp;

using CollectiveMainloop = typename cutlass::gemm::collective::CollectiveBuilder<
    cutlass::arch::Sm90, cutlass::arch::OpClassTensorOp,
    ElemA, cutlass::layout::RowMajor, 128 / cutlass::sizeof_bits<ElemA>::value,
    ElemB, cutlass::layout::ColumnMajor, 128 / cutlass::sizeof_bits<ElemB>::value,
    Acc,
    TileShape, ClusterShape,
    cutlass::gemm::collective::StageCountAutoCarveout<static_cast<int>(sizeof(typename CollectiveEpilogue::SharedStorage))>,
    cutlass::gemm::collective::KernelScheduleAuto
  >::CollectiveOp;

using GemmKernel = cutlass::gemm::kernel::GemmUniversal<
    cute::Shape<int,int,int,int>,
    CollectiveMainloop,
    CollectiveEpilogue
>;
using Gemm = cutlass::gemm::device::GemmUniversalAdapter<GemmKernel>;

// Force the device kernel symbol into the cubin without needing a host main.
auto* _anchor = &cutlass::device_kernel<GemmKernel>;


// ===== COMPILED SASS (sm_90a) =====

	.target	sm_90a

	.elftype	@"ET_EXEC"


//--------------------- .note.nv.tkinfo           --------------------------
	.section	.note.nv.tkinfo,"",@"SHT_NOTE"
	.sectionflags	@"SHF_NOTE_NV_TKINFO"
	.tkinfo
        /*0018*/ 	.word	0x00000002
        /*0030*/ 	.string	""
        /*0030*/ 	.string	"ptxas"
        /*0030*/ 	.string	"Cuda compilation tools, release 13.0, V13.0.88"
        /*0030*/ 	.string	"Build cuda_13.0.r13.0/compiler.36424714_0"
        /*0030*/ 	.string	"-arch sm_90a -m 64 "



//--------------------- .note.nv.cuinfo           --------------------------
	.section	.note.nv.cuinfo,"",@"SHT_NOTE"
	.sectionflags	@"SHF_NOTE_NV_CUINFO"
        /*0018*/ 	.short	0x0002
        /*001a*/ 	.short	0x005a
        /*001c*/ 	.short	0x0082
	.zero		2


//--------------------- .nv.info                  --------------------------
	.section	.nv.info,"",@"SHT_CUDA_INFO"
	.align	4


	//----- nvinfo : EIATTR_REGCOUNT
	.align		4
        /*0000*/ 	.byte	0x04, 0x2f
        /*0002*/ 	.short	(.L_12 - .L_11)
	.align		4
.L_11:
        /*0004*/ 	.word	index@(_ZN7cutlass13device_kernelINS_4gemm6kernel13GemmUniversalIN4cute5tupleIJiiiiEEENS1_10collective13CollectiveMmaINS1_37MainloopSm90TmaGmmaWarpSpecializedFP8ILi22ENS5_IJNS4_1CILi1EEENSA_ILi2EEESB_EEENS1_35KernelTmaWarpSpecializedCooperativeEEENS5_IJNSA_ILi256EEENSA_ILi64EEENSA_ILi32EEEEEENS_12float_e4m3_tENS5_IJlSB_lEEESK_SL_NS4_8TiledMMAINS4_8MMA_AtomIJNS4_4SM904GMMA30MMA_64x64x32_F32E4M3E4M3_SS_TNILNSP_7ScaleInE1ELSR_1EEEEEENS4_6LayoutINS5_IJSC_SB_SB_EEENS5_IJSB_NSA_ILi0EEESW_EEEEENS5_IJNS4_10UnderscoreESZ_SZ_EEEEENS4_23SM90_TMA_LOAD_MULTICASTENS4_14ComposedLayoutINS4_7SwizzleILi1ELi4ELi3EEENS4_18smem_ptr_flag_bitsILi8EEENSU_INS5_IJNSA_ILi8EEESI_EEENS5_IJSI_SB_EEEEEEEvNS4_8identityENS4_13SM90_TMA_LOADES1C_vS1D_EENS_8epilogue10collective6detail29Sm90TmaWarpSpecializedAdapterINS1H_15DefaultEpilogueISK_SL_SL_NS1G_6thread17LinearCombinationISK_Li1EffLNS1L_9ScaleType4KindE0ELNS_15FloatRoundStyleE2ESK_EENS1_15EpilogueDefaultEEEEEvvEEEEvNT_6ParamsE)
        /*0008*/ 	.word	0x000000a8


	//----- nvinfo : EIATTR_FRAME_SIZE
	.align		4
.L_12:
        /*000c*/ 	.byte	0x04, 0x11
        /*000e*/ 	.short	(.L_14 - .L_13)
	.align		4
.L_13:
        /*0010*/ 	.word	index@(_ZN7cutlass13device_kernelINS_4gemm6kernel13GemmUniversalIN4cute5tupleIJiiiiEEENS1_10collective13CollectiveMmaINS1_37MainloopSm90TmaGmmaWarpSpecializedFP8ILi22ENS5_IJNS4_1CILi1EEENSA_ILi2EEESB_EEENS1_35KernelTmaWarpSpecializedCooperativeEEENS5_IJNSA_ILi256EEENSA_ILi64EEENSA_ILi32EEEEEENS_12float_e4m3_tENS5_IJlSB_lEEESK_SL_NS4_8TiledMMAINS4_8MMA_AtomIJNS4_4SM904GMMA30MMA_64x64x32_F32E4M3E4M3_SS_TNILNSP_7ScaleInE1ELSR_1EEEEEENS4_6LayoutINS5_IJSC_SB_SB_EEENS5_IJSB_NSA_ILi0EEESW_EEEEENS5_IJNS4_10UnderscoreESZ_SZ_EEEEENS4_23SM90_TMA_LOAD_MULTICASTENS4_14ComposedLayoutINS4_7SwizzleILi1ELi4ELi3EEENS4_18smem_ptr_flag_bitsILi8EEENSU_INS5_IJNSA_ILi8EEESI_EEENS5_IJSI_SB_EEEEEEEvNS4_8identityENS4_13SM90_TMA_LOADES1C_vS1D_EENS_8epilogue10collective6detail29Sm90TmaWarpSpecializedAdapterINS1H_15DefaultEpilogueISK_SL_SL_NS1G_6thread17LinearCombinationISK_Li1EffLNS1L_9ScaleType4KindE0ELNS_15FloatRoundStyleE2ESK_EENS1_15EpilogueDefaultEEEEEvvEEEEvNT_6ParamsE)
        /*0014*/ 	.word	0x00000000


	//----- nvinfo : EIATTR_MIN_STACK_SIZE
	.align		4
.L_14:
        /*0018*/ 	.byte	0x04, 0x12
        /*001a*/ 	.short	(.L_16 - .L_15)
	.align		4
.L_15:
        /*001c*/ 	.word	index@(_ZN7cutlass13device_kernelINS_4gemm6kernel13GemmUniversalIN4cute5tupleIJiiiiEEENS1_10collective13CollectiveMmaINS1_37MainloopSm90TmaGmmaWarpSpecializedFP8ILi22ENS5_IJNS4_1CILi1EEENSA_ILi2EEESB_EEENS1_35KernelTmaWarpSpecializedCooperativeEEENS5_IJNSA_ILi256EEENSA_ILi64EEENSA_ILi32EEEEEENS_12float_e4m3_tENS5_IJlSB_lEEESK_SL_NS4_8TiledMMAINS4_8MMA_AtomIJNS4_4SM904GMMA30MMA_64x64x32_F32E4M3E4M3_SS_TNILNSP_7ScaleInE1ELSR_1EEEEEENS4_6LayoutINS5_IJSC_SB_SB_EEENS5_IJSB_NSA_ILi0EEESW_EEEEENS5_IJNS4_10UnderscoreESZ_SZ_EEEEENS4_23SM90_TMA_LOAD_MULTICASTENS4_14ComposedLayoutINS4_7SwizzleILi1ELi4ELi3EEENS4_18smem_ptr_flag_bitsILi8EEENSU_INS5_IJNSA_ILi8EEESI_EEENS5_IJSI_SB_EEEEEEEvNS4_8identityENS4_13SM90_TMA_LOADES1C_vS1D_EENS_8epilogue10collective6detail29Sm90TmaWarpSpecializedAdapterINS1H_15DefaultEpilogueISK_SL_SL_NS1G_6thread17LinearCombinationISK_Li1EffLNS1L_9ScaleType4KindE0ELNS_15FloatRoundStyleE2ESK_EENS1_15EpilogueDefaultEEEEEvvEEEEvNT_6ParamsE)
        /*0020*/ 	.word	0x00000000
.L_16:


//--------------------- .nv.compat                --------------------------
	.section	.nv.compat,"",@"SHT_CUDA_COMPAT_INFO"
	.align	4
        /*0000*/ 	.byte	0x02, 0x09, 0x01, 0x00, 0x02, 0x02, 0x04, 0x00, 0x02, 0x05, 0x05, 0x00, 0x03, 0x07, 0x01, 0x01
        /*0010*/ 	.byte	0x02, 0x03, 0x01, 0x00, 0x02, 0x06, 0x01, 0x00, 0x04, 0x0b, 0x08, 0x00, 0x00, 0x00, 0x00, 0x00
        /*0020*/ 	.byte	0x00, 0x00, 0x00, 0x00


//--------------------- .nv.info._ZN7cutlass13device_kernelINS_4gemm6kernel13GemmUniversalIN4cute5tupleIJiiiiEEENS1_10collective13CollectiveMmaINS1_37MainloopSm90TmaGmmaWarpSpecializedFP8ILi22ENS5_IJNS4_1CILi1EEENSA_ILi2EEESB_EEENS1_35KernelTmaWarpSpecializedCooperativeEEENS5_IJNSA_ILi256EEENSA_ILi64EEENSA_ILi32EEEEEENS_12float_e4m3_tENS5_IJlSB_lEEESK_SL_NS4_8TiledMMAINS4_8MMA_AtomIJNS4_4SM904GMMA30MMA_64x64x32_F32E4M3E4M3_SS_TNILNSP_7ScaleInE1ELSR_1EEEEEENS4_6LayoutINS5_IJSC_SB_SB_EEENS5_IJSB_NSA_ILi0EEESW_EEEEENS5_IJNS4_10UnderscoreESZ_SZ_EEEEENS4_23SM90_TMA_LOAD_MULTICASTENS4_14ComposedLayoutINS4_7SwizzleILi1ELi4ELi3EEENS4_18smem_ptr_flag_bitsILi8EEENSU_INS5_IJNSA_ILi8EEESI_EEENS5_IJSI_SB_EEEEEEEvNS4_8identityENS4_13SM90_TMA_LOADES1C_vS1D_EENS_8epilogue10collective6detail29Sm90TmaWarpSpecializedAdapterINS1H_15DefaultEpilogueISK_SL_SL_NS1G_6thread17LinearCombinationISK_Li1EffLNS1L_9ScaleType4KindE0ELNS_15FloatRoundStyleE2ESK_EENS1_15EpilogueDefaultEEEEEvvEEEEvNT_6ParamsE --------------------------
	.section	.nv.info._ZN7cutlass13device_kernelINS_4gemm6kernel13GemmUniversalIN4cute5tupleIJiiiiEEENS1_10collective13CollectiveMmaINS1_37MainloopSm90TmaGmmaWarpSpecializedFP8ILi22ENS5_IJNS4_1CILi1EEENSA_ILi2EEESB_EEENS1_35KernelTmaWarpSpecializedCooperativeEEENS5_IJNSA_ILi256EEENSA_ILi64EEENSA_ILi32EEEEEENS_12float_e4m3_tENS5_IJlSB_lEEESK_SL_NS4_8TiledMMAINS4_8MMA_AtomIJNS4_4SM904GMMA30MMA_64x64x32_F32E4M3E4M3_SS_TNILNSP_7ScaleInE1ELSR_1EEEEEENS4_6LayoutINS5_IJSC_SB_SB_EEENS5_IJSB_NSA_ILi0EEESW_EEEEENS5_IJNS4_10UnderscoreESZ_SZ_EEEEENS4_23SM90_TMA_LOAD_MULTICASTENS4_14ComposedLayoutINS4_7SwizzleILi1ELi4ELi3EEENS4_18smem_ptr_flag_bitsILi8EEENSU_INS5_IJNSA_ILi8EEESI_EEENS5_IJSI_SB_EEEEEEEvNS4_8identityENS4_13SM90_TMA_LOADES1C_vS1D_EENS_8epilogue10collective6detail29Sm90TmaWarpSpecializedAdapterINS1H_15DefaultEpilogueISK_SL_SL_NS1G_6thread17LinearCombinationISK_Li1EffLNS1L_9ScaleType4KindE0ELNS_15FloatRoundStyleE2ESK_EENS1_15EpilogueDefaultEEEEEvvEEEEvNT_6ParamsE,"",@"SHT_CUDA_INFO"
	.sectionflags	@""
	.align	4


	//----- nvinfo : EIATTR_CUDA_API_VERSION
	.align		4
        /*0000*/ 	.byte	0x04, 0x37
        /*0002*/ 	.short	(.L_18 - .L_17)
.L_17:
        /*0004*/ 	.word	0x00000082


	//----- nvinfo : EIATTR_KPARAM_INFO
	.align		4
.L_18:
        /*0008*/ 	.byte	0x04, 0x17
        /*000a*/ 	.short	(.L_20 - .L_19)
.L_19:
        /*000c*/ 	.word	0x00000000
        /*0010*/ 	.short	0x0000
        /*0012*/ 	.short	0x0070
        /*0014*/ 	.byte	0x00, 0xf0, 0x01, 0x10


	//----- nvinfo : EIATTR_SPARSE_MMA_MASK
	.align		4
.L_20:
        /*0018*/ 	.byte	0x03, 0x50
        /*001a*/ 	.short	0x0000


	//----- nvinfo : EIATTR_MAXREG_COUNT
	.align		4
        /*001c*/ 	.byte	0x03, 0x1b
        /*001e*/ 	.short	0x00a8


	//----- nvinfo : EIATTR_NUM_BARRIERS
	.align		4
        /*0020*/ 	.byte	0x02, 0x4c
        /*0022*/ 	.byte	0x01
	.zero		1


	//----- nvinfo : EIATTR_MERCURY_ISA_VERSION
	.align		4
        /*0024*/ 	.byte	0x03, 0x5f
        /*0026*/ 	.short	0x0101


	//----- nvinfo : EIATTR_INT_WARP_WIDE_INSTR_OFFSETS
	.align		4
        /*0028*/ 	.byte	0x04, 0x31
        /*002a*/ 	.short	(.L_22 - .L_21)


	//   ....[0]....
.L_21:
        /*002c*/ 	.word	0x000006b0


	//   ....[1]....
        /*0030*/ 	.word	0x000006d0


	//   ....[2]....
        /*0034*/ 	.word	0x000008a0


	//----- nvinfo : EIATTR_COOP_GROUP_MASK_REGIDS
	.align		4
.L_22:
        /*0038*/ 	.byte	0x04, 0x29
        /*003a*/ 	.short	(.L_24 - .L_23)


	//   ....[0]....
.L_23:
        /*003c*/ 	.word	0xffffffff


	//   ....[1]....
        /*0040*/ 	.word	0xffffffff


	//   ....[2]....
        /*0044*/ 	.word	0xffffffff


	//   ....[3]....
        /*0048*/ 	.word	0xffffffff


	//   ....[4]....
        /*004c*/ 	.word	0xffffffff


	//   ....[5]....
        /*0050*/ 	.word	0xffffffff


	//----- nvinfo : EIATTR_COOP_GROUP_INSTR_OFFSETS
	.align		4
.L_24:
        /*0054*/ 	.byte	0x04, 0x28
        /*0056*/ 	.short	(.L_26 - .L_25)


	//   ....[0]....
.L_25:
        /*0058*/ 	.word	0x00000060


	//   ....[1]....
        /*005c*/ 	.word	0x00000070


	//   ....[2]....
        /*0060*/ 	.word	0x00000130


	//   ....[3]....
        /*0064*/ 	.word	0x00000530


	//   ....[4]....
        /*0068*/ 	.word	0x000009e0


	//   ....[5]....
        /*006c*/ 	.word	0x00001460


	//----- nvinfo : EIATTR_REG_RECONFIG
	.align		4
.L_26:
        /*0070*/ 	.byte	0x01, 0x54
	.zero		2


	//----- nvinfo : EIATTR_MBARRIER_INSTR_OFFSETS
	.align		4
        /*0074*/ 	.byte	0x04, 0x39
        /*0076*/ 	.short	(.L_28 - .L_27)


	//   ....[0]....
.L_27:
        /*0078*/ 	.word	0x00000250
        /*007c*/ 	.word	0x000000ff
        /*0080*/ 	.word	0x00000000
        /*0084*/ 	.short	0x0100
        /*0086*/ 	.byte	0x08
	.zero		1


	//   ....[1]....
        /*0088*/ 	.word	0x00000260
        /*008c*/ 	.word	0x000000ff
        /*0090*/ 	.word	0x000000b0
        /*0094*/ 	.short	0x0100
        /*0096*/ 	.byte	0x08
	.zero		1


	//   ....[2]....
        /*0098*/ 	.word	0x00000270
        /*009c*/ 	.word	0x000000ff
        /*00a0*/ 	.word	0x00000008
        /*00a4*/ 	.short	0x0100
        /*00a6*/ 	.byte	0x08
	.zero		1


	//   ....[3]....
        /*00a8*/ 	.word	0x00000280
        /*00ac*/ 	.word	0x000000ff
        /*00b0*/ 	.word	0x000000b8
        /*00b4*/ 	.short	0x0100
        /*00b6*/ 	.byte	0x08
	.zero		1


	//   ....[4]....
        /*00b8*/ 	.word	0x00000290
        /*00bc*/ 	.word	0x000000ff
        /*00c0*/ 	.word	0x00000010
        /*00c4*/ 	.short	0x0100
        /*00c6*/ 	.byte	0x08
	.zero		1


	//   ....[5]....
        /*00c8*/ 	.word	0x000002a0
        /*00cc*/ 	.word	0x000000ff
        /*00d0*/ 	.word	0x000000c0
        /*00d4*/ 	.short	0x0100
        /*00d6*/ 	.byte	0x08
	.zero		1


	//   ....[6]....
        /*00d8*/ 	.word	0x000002b0
        /*00dc*/ 	.word	0x000000ff
        /*00e0*/ 	.word	0x00000018
        /*00e4*/ 	.short	0x0100
        /*00e6*/ 	.byte	0x08
	.zero		1


	//   ....[7]....
        /*00e8*/ 	.word	0x000002c0
        /*00ec*/ 	.word	0x000000ff
        /*00f0*/ 	.word	0x000000c8
        /*00f4*/ 	.short	0x0100
        /*00f6*/ 	.byte	0x08
	.zero		1


	//   ....[8]....
        /*00f8*/ 	.word	0x000002d0
        /*00fc*/ 	.word	0x000000ff
        /*0100*/ 	.word	0x00000020
        /*0104*/ 	.short	0x0100
        /*0106*/ 	.byte	0x08
	.zero		1


	//   ....[9]....
        /*0108*/ 	.word	0x000002e0
        /*010c*/ 	.word	0x000000ff
        /*0110*/ 	.word	0x000000d0
        /*0114*/ 	.short	0x0100
        /*0116*/ 	.byte	0x08
	.zero		1


	//   ....[10]....
        /*0118*/ 	.word	0x000002f0
        /*011c*/ 	.word	0x000000ff
        /*0120*/ 	.word	0x00000028
        /*0124*/ 	.short	0x0100
        /*0126*/ 	.byte	0x08
	.zero		1


	//   ....[11]....
        /*0128*/ 	.word	0x00000300
        /*012c*/ 	.word	0x000000ff
        /*0130*/ 	.word	0x000000d8
        /*0134*/ 	.short	0x0100
        /*0136*/ 	.byte	0x08
	.zero		1


	//   ....[12]....
        /*0138*/ 	.word	0x00000310
        /*013c*/ 	.word	0x000000ff
        /*0140*/ 	.word	0x00000030
        /*0144*/ 	.short	0x0100
        /*0146*/ 	.byte	0x08
	.zero		1


	//   ....[13]....
        /*0148*/ 	.word	0x00000320
        /*014c*/ 	.word	0x000000ff
        /*0150*/ 	.word	0x000000e0
        /*0154*/ 	.short	0x0100
        /*0156*/ 	.byte	0x08
	.zero		1


	//   ....[14]....
        /*0158*/ 	.word	0x00000330
        /*015c*/ 	.word	0x000000ff
        /*0160*/ 	.word	0x00000038
        /*0164*/ 	.short	0x0100
        /*0166*/ 	.byte	0x08
	.zero		1


	//   ....[15]....
        /*0168*/ 	.word	0x00000340
        /*016c*/ 	.word	0x000000ff
        /*0170*/ 	.word	0x000000e8
        /*0174*/ 	.short	0x0100
        /*0176*/ 	.byte	0x08
	.zero		1


	//   ....[16]....
        /*0178*/ 	.word	0x00000350
        /*017c*/ 	.word	0x000000ff
        /*0180*/ 	.word	0x00000040
        /*0184*/ 	.short	0x0100
        /*0186*/ 	.byte	0x08
	.zero		1


	//   ....[17]....
        /*0188*/ 	.word	0x00000360
        /*018c*/ 	.word	0x000000ff
        /*0190*/ 	.word	0x000000f0
        /*0194*/ 	.short	0x0100
        /*0196*/ 	.byte	0x08
	.zero		1


	//   ....[18]....
        /*0198*/ 	.word	0x00000370
        /*019c*/ 	.word	0x000000ff
        /*01a0*/ 	.word	0x00000048
        /*01a4*/ 	.short	0x0100
        /*01a6*/ 	.byte	0x08
	.zero		1


	//   ....[19]....
        /*01a8*/ 	.word	0x00000380
        /*01ac*/ 	.word	0x000000ff
        /*01b0*/ 	.word	0x000000f8
        /*01b4*/ 	.short	0x0100
        /*01b6*/ 	.byte	0x08
	.zero		1


	//   ....[20]....
        /*01b8*/ 	.word	0x00000390
        /*01bc*/ 	.word	0x000000ff
        /*01c0*/ 	.word	0x00000050
        /*01c4*/ 	.short	0x0100
        /*01c6*/ 	.byte	0x08
	.zero		1


	//   ....[21]....
        /*01c8*/ 	.word	0x000003a0
        /*01cc*/ 	.word	0x000000ff
        /*01d0*/ 	.word	0x00000100
        /*01d4*/ 	.short	0x0100
        /*01d6*/ 	.byte	0x08
	.zero		1


	//   ....[22]....
        /*01d8*/ 	.word	0x000003b0
        /*01dc*/ 	.word	0x000000ff
        /*01e0*/ 	.word	0x00000058
        /*01e4*/ 	.short	0x0100
        /*01e6*/ 	.byte	0x08
	.zero		1


	//   ....[23]....
        /*01e8*/ 	.word	0x000003c0
        /*01ec*/ 	.word	0x000000ff
        /*01f0*/ 	.word	0x00000108
        /*01f4*/ 	.short	0x0100
        /*01f6*/ 	.byte	0x08
	.zero		1


	//   ....[24]....
        /*01f8*/ 	.word	0x000003d0
        /*01fc*/ 	.word	0x000000ff
        /*0200*/ 	.word	0x00000060
        /*0204*/ 	.short	0x0100
        /*0206*/ 	.byte	0x08
	.zero		1


	//   ....[25]....
        /*0208*/ 	.word	0x000003e0
        /*020c*/ 	.word	0x000000ff
        /*0210*/ 	.word	0x00000110
        /*0214*/ 	.short	0x0100
        /*0216*/ 	.byte	0x08
	.zero		1


	//   ....[26]....
        /*0218*/ 	.word	0x000003f0
        /*021c*/ 	.word	0x000000ff
        /*0220*/ 	.word	0x00000068
        /*0224*/ 	.short	0x0100
        /*0226*/ 	.byte	0x08
	.zero		1


	//   ....[27]....
        /*0228*/ 	.word	0x00000400
        /*022c*/ 	.word	0x000000ff
        /*0230*/ 	.word	0x00000118
        /*0234*/ 	.short	0x0100
        /*0236*/ 	.byte	0x08
	.zero		1


	//   ....[28]....
        /*0238*/ 	.word	0x00000410
        /*023c*/ 	.word	0x000000ff
        /*0240*/ 	.word	0x00000070
        /*0244*/ 	.short	0x0100
        /*0246*/ 	.byte	0x08
	.zero		1


	//   ....[29]....
        /*0248*/ 	.word	0x00000420
        /*024c*/ 	.word	0x000000ff
        /*0250*/ 	.word	0x00000120
        /*0254*/ 	.short	0x0100
        /*0256*/ 	.byte	0x08
	.zero		1


	//   ....[30]....
        /*0258*/ 	.word	0x00000430
        /*025c*/ 	.word	0x000000ff
        /*0260*/ 	.word	0x00000078
        /*0264*/ 	.short	0x0100
        /*0266*/ 	.byte	0x08
	.zero		1


	//   ....[31]....
        /*0268*/ 	.word	0x00000440
        /*026c*/ 	.word	0x000000ff
        /*0270*/ 	.word	0x00000128
        /*0274*/ 	.short	0x0100
        /*0276*/ 	.byte	0x08
	.zero		1


	//   ....[32]....
        /*0278*/ 	.word	0x00000450
        /*027c*/ 	.word	0x000000ff
        /*0280*/ 	.word	0x00000080
        /*0284*/ 	.short	0x0100
        /*0286*/ 	.byte	0x08
	.zero		1


	//   ....[33]....
        /*0288*/ 	.word	0x00000460
        /*028c*/ 	.word	0x000000ff
        /*0290*/ 	.word	0x00000130
        /*0294*/ 	.short	0x0100
        /*0296*/ 	.byte	0x08
	.zero		1


	//   ....[34]....
        /*0298*/ 	.word	0x00000470
        /*029c*/ 	.word	0x000000ff
        /*02a0*/ 	.word	0x00000088
        /*02a4*/ 	.short	0x0100
        /*02a6*/ 	.byte	0x08
	.zero		1


	//   ....[35]....
        /*02a8*/ 	.word	0x00000480
        /*02ac*/ 	.word	0x000000ff
        /*02b0*/ 	.word	0x00000138
        /*02b4*/ 	.short	0x0100
        /*02b6*/ 	.byte	0x08
	.zero		1


	//   ....[36]....
        /*02b8*/ 	.word	0x00000490
        /*02bc*/ 	.word	0x000000ff
        /*02c0*/ 	.word	0x00000090
        /*02c4*/ 	.short	0x0100
        /*02c6*/ 	.byte	0x08
	.zero		1


	//   ....[37]....
        /*02c8*/ 	.word	0x000004a0
        /*02cc*/ 	.word	0x000000ff
        /*02d0*/ 	.word	0x00000140
        /*02d4*/ 	.short	0x0100
        /*02d6*/ 	.byte	0x08
	.zero		1


	//   ....[38]....
        /*02d8*/ 	.word	0x000004b0
        /*02dc*/ 	.word	0x000000ff
        /*02e0*/ 	.word	0x00000098
        /*02e4*/ 	.short	0x0100
        /*02e6*/ 	.byte	0x08
	.zero		1


	//   ....[39]....
        /*02e8*/ 	.word	0x000004c0
        /*02ec*/ 	.word	0x000000ff
        /*02f0*/ 	.word	0x00000148
        /*02f4*/ 	.short	0x0100
        /*02f6*/ 	.byte	0x08
	.zero		1


	//   ....[40]....
        /*02f8*/ 	.word	0x000004d0
        /*02fc*/ 	.word	0x000000ff
        /*0300*/ 	.word	0x000000a0
        /*0304*/ 	.short	0x0100
        /*0306*/ 	.byte	0x08
	.zero		1


	//   ....[41]....
        /*0308*/ 	.word	0x000004e0
        /*030c*/ 	.word	0x000000ff
        /*0310*/ 	.word	0x00000150
        /*0314*/ 	.short	0x0100
        /*0316*/ 	.byte	0x08
	.zero		1


	//   ....[42]....
        /*0318*/ 	.word	0x000004f0
        /*031c*/ 	.word	0x000000ff
        /*0320*/ 	.word	0x000000a8
        /*0324*/ 	.short	0x0100
        /*0326*/ 	.byte	0x08
	.zero		1


	//   ....[43]....
        /*0328*/ 	.word	0x00000500
        /*032c*/ 	.word	0x000000ff
        /*0330*/ 	.word	0x00000158
        /*0334*/ 	.short	0x0100
        /*0336*/ 	.byte	0x08
	.zero		1


	//   ....[44]....
        /*0338*/ 	.word	0x00000940
        /*033c*/ 	.word	0x000000ff
        /*0340*/ 	.word	0x00000170
        /*0344*/ 	.short	0x0100
        /*0346*/ 	.byte	0x06
	.zero		1


	//   ....[45]....
        /*0348*/ 	.word	0x00000990
        /*034c*/ 	.word	0x000000ff
        /*0350*/ 	.word	0x00000178
        /*0354*/ 	.short	0x0100
        /*0356*/ 	.byte	0x06
	.zero		1


	//   ....[46]....
        /*0358*/ 	.word	0x00001980
        /*035c*/ 	.word	0x000000ff
        /*0360*/ 	.word	0x00000000
        /*0364*/ 	.short	0x010a
        /*0366*/ 	.byte	0x07
	.zero		1


	//   ....[47]....
        /*0368*/ 	.word	0x000019e0
        /*036c*/ 	.word	0x000000ff
        /*0370*/ 	.word	0x00000000
        /*0374*/ 	.short	0x010a
        /*0376*/ 	.byte	0x07
	.zero		1


	//   ....[48]....
        /*0378*/ 	.word	0x000022e0
        /*037c*/ 	.word	0x000000ff
        /*0380*/ 	.word	0x00000000
        /*0384*/ 	.short	0x010a
        /*0386*/ 	.byte	0x0c
	.zero		1


	//   ....[49]....
        /*0388*/ 	.word	0x00002320
        /*038c*/ 	.word	0x000000ff
        /*0390*/ 	.word	0x00000000
        /*0394*/ 	.short	0x010a
        /*0396*/ 	.byte	0x0c
	.zero		1


	//   ....[50]....
        /*0398*/ 	.word	0x00002940
        /*039c*/ 	.word	0x0000000e
        /*03a0*/ 	.word	0x00000000
        /*03a4*/ 	.short	0x0101
        /*03a6*/ 	.byte	0x3f
	.zero		1


	//   ....[51]....
        /*03a8*/ 	.word	0x00002fc0
        /*03ac*/ 	.word	0x0000000b
        /*03b0*/ 	.word	0x00000000
        /*03b4*/ 	.short	0x0101
        /*03b6*/ 	.byte	0x3f
	.zero		1


	//   ....[52]....
        /*03b8*/ 	.word	0x00008a40
        /*03bc*/ 	.word	0x00000014
        /*03c0*/ 	.word	0x000000b0
        /*03c4*/ 	.short	0x010a
        /*03c6*/ 	.byte	0x3f
	.zero		1


	//   ....[53]....
        /*03c8*/ 	.word	0x00008dc0
        /*03cc*/ 	.word	0x00000008
        /*03d0*/ 	.word	0x00000178
        /*03d4*/ 	.short	0x0101
        /*03d6*/ 	.byte	0x3f
	.zero		1


	//   ....[54]....
        /*03d8*/ 	.word	0x000094e0
        /*03dc*/ 	.word	0x00000006
        /*03e0*/ 	.word	0x00000000
        /*03e4*/ 	.short	0x010a
        /*03e6*/ 	.byte	0x3f
	.zero		1


	//   ....[55]....
        /*03e8*/ 	.word	0x00009560
        /*03ec*/ 	.word	0x00000007
        /*03f0*/ 	.word	0x00000000
        /*03f4*/ 	.short	0x010a
        /*03f6*/ 	.byte	0x3f
	.zero		1


	//   ....[56]....
        /*03f8*/ 	.word	0x000095f0
        /*03fc*/ 	.word	0x00000006
        /*0400*/ 	.word	0x00000000
        /*0404*/ 	.short	0x010a
        /*0406*/ 	.byte	0x3f
	.zero		1


	//   ....[57]....
        /*0408*/ 	.word	0x00009680
        /*040c*/ 	.word	0x00000009
        /*0410*/ 	.word	0x00000000
        /*0414*/ 	.short	0x010a
        /*0416*/ 	.byte	0x3f
	.zero		1


	//   ....[58]....
        /*0418*/ 	.word	0x00009710
        /*041c*/ 	.word	0x00000006
        /*0420*/ 	.word	0x00000000
        /*0424*/ 	.short	0x010a
        /*0426*/ 	.byte	0x3f
	.zero		1


	//   ....[59]....
        /*0428*/ 	.word	0x000097a0
        /*042c*/ 	.word	0x00000009
        /*0430*/ 	.word	0x00000000
        /*0434*/ 	.short	0x010a
        /*0436*/ 	.byte	0x3f
	.zero		1


	//   ....[60]....
        /*0438*/ 	.word	0x00009830
        /*043c*/ 	.word	0x00000006
        /*0440*/ 	.word	0x00000000
        /*0444*/ 	.short	0x010a
        /*0446*/ 	.byte	0x3f
	.zero		1


	//   ....[61]....
        /*0448*/ 	.word	0x000098c0
        /*044c*/ 	.word	0x00000009
        /*0450*/ 	.word	0x00000000
        /*0454*/ 	.short	0x010a
        /*0456*/ 	.byte	0x3f
	.zero		1


	//   ....[62]....
        /*0458*/ 	.word	0x00009950
        /*045c*/ 	.word	0x00000006
        /*0460*/ 	.word	0x00000000
        /*0464*/ 	.short	0x010a
        /*0466*/ 	.byte	0x3f
	.zero		1


	//   ....[63]....
        /*0468*/ 	.word	0x000099e0
        /*046c*/ 	.word	0x00000009
        /*0470*/ 	.word	0x00000000
        /*0474*/ 	.short	0x010a
        /*0476*/ 	.byte	0x3f
	.zero		1


	//   ....[64]....
        /*0478*/ 	.word	0x00009a70
        /*047c*/ 	.word	0x00000006
        /*0480*/ 	.word	0x00000000
        /*0484*/ 	.short	0x010a
        /*0486*/ 	.byte	0x3f
	.zero		1


	//   ....[65]....
        /*0488*/ 	.word	0x00009b00
        /*048c*/ 	.word	0x00000009
        /*0490*/ 	.word	0x00000000
        /*0494*/ 	.short	0x010a
        /*0496*/ 	.byte	0x3f
	.zero		1


	//   ....[66]....
        /*0498*/ 	.word	0x00009b90
        /*049c*/ 	.word	0x00000006
        /*04a0*/ 	.word	0x00000000
        /*04a4*/ 	.short	0x010a
        /*04a6*/ 	.byte	0x3f
	.zero		1


	//   ....[67]....
        /*04a8*/ 	.word	0x00009c20
        /*04ac*/ 	.word	0x00000009
        /*04b0*/ 	.word	0x00000000
        /*04b4*/ 	.short	0x010a
        /*04b6*/ 	.byte	0x3f
	.zero		1


	//   ....[68]....
        /*04b8*/ 	.word	0x00009cb0
        /*04bc*/ 	.word	0x00000006
        /*04c0*/ 	.word	0x00000000
        /*04c4*/ 	.short	0x010a
        /*04c6*/ 	.byte	0x3f
	.zero		1


	//   ....[69]....
        /*04c8*/ 	.word	0x00009d40
        /*04cc*/ 	.word	0x00000009
        /*04d0*/ 	.word	0x00000000
        /*04d4*/ 	.short	0x010a
        /*04d6*/ 	.byte	0x3f
	.zero		1


	//   ....[70]....
        /*04d8*/ 	.word	0x00009dd0
        /*04dc*/ 	.word	0x00000006
        /*04e0*/ 	.word	0x00000000
        /*04e4*/ 	.short	0x010a
        /*04e6*/ 	.byte	0x3f
	.zero		1


	//   ....[71]....
        /*04e8*/ 	.word	0x00009e60
        /*04ec*/ 	.word	0x00000009
        /*04f0*/ 	.word	0x00000000
        /*04f4*/ 	.short	0x010a
        /*04f6*/ 	.byte	0x3f
	.zero		1


	//   ....[72]....
        /*04f8*/ 	.word	0x00009ef0
        /*04fc*/ 	.word	0x00000006
        /*0500*/ 	.word	0x00000000
        /*0504*/ 	.short	0x010a
        /*0506*/ 	.byte	0x3f
	.zero		1


	//   ....[73]....
        /*0508*/ 	.word	0x00009f80
        /*050c*/ 	.word	0x00000009
        /*0510*/ 	.word	0x00000000
        /*0514*/ 	.short	0x010a
        /*0516*/ 	.byte	0x3f
	.zero		1


	//   ....[74]....
        /*0518*/ 	.word	0x0000a010
        /*051c*/ 	.word	0x00000006
        /*0520*/ 	.word	0x00000000
        /*0524*/ 	.short	0x010a
        /*0526*/ 	.byte	0x3f
	.zero		1


	//   ....[75]....
        /*0528*/ 	.word	0x0000a0a0
        /*052c*/ 	.word	0x00000003
        /*0530*/ 	.word	0x00000000
        /*0534*/ 	.short	0x010a
        /*0536*/ 	.byte	0x3f
	.zero		1


	//   ....[76]....
        /*0538*/ 	.word	0x0000a110
        /*053c*/ 	.word	0x0000000c
        /*0540*/ 	.word	0x00000000
        /*0544*/ 	.short	0x010a
        /*0546*/ 	.byte	0x3f
	.zero		1


	//   ....[77]....
        /*0548*/ 	.word	0x0000a170
        /*054c*/ 	.word	0x0000000e
        /*0550*/ 	.word	0x00000000
        /*0554*/ 	.short	0x010a
        /*0556*/ 	.byte	0x3f
	.zero		1


	//   ....[78]....
        /*0558*/ 	.word	0x0000a240
        /*055c*/ 	.word	0x00000014
        /*0560*/ 	.word	0x000000b0
        /*0564*/ 	.short	0x010a
        /*0566*/ 	.byte	0x3f
	.zero		1


	//   ....[79]....
        /*0568*/ 	.word	0x0000a310
        /*056c*/ 	.word	0x00000006
        /*0570*/ 	.word	0x00000000
        /*0574*/ 	.short	0x010a
        /*0576*/ 	.byte	0x3f
	.zero		1


	//   ....[80]....
        /*0578*/ 	.word	0x0000a360
        /*057c*/ 	.word	0x00000007
        /*0580*/ 	.word	0x00000000
        /*0584*/ 	.short	0x010a
        /*0586*/ 	.byte	0x3f
	.zero		1


	//   ....[81]....
        /*0588*/ 	.word	0x0000a3b0
        /*058c*/ 	.word	0x00000006
        /*0590*/ 	.word	0x00000000
        /*0594*/ 	.short	0x010a
        /*0596*/ 	.byte	0x3f
	.zero		1


	//   ....[82]....
        /*0598*/ 	.word	0x0000a400
        /*059c*/ 	.word	0x00000009
        /*05a0*/ 	.word	0x00000000
        /*05a4*/ 	.short	0x010a
        /*05a6*/ 	.byte	0x3f
	.zero		1


	//   ....[83]....
        /*05a8*/ 	.word	0x0000a450
        /*05ac*/ 	.word	0x00000006
        /*05b0*/ 	.word	0x00000000
        /*05b4*/ 	.short	0x010a
        /*05b6*/ 	.byte	0x3f
	.zero		1


	//   ....[84]....
        /*05b8*/ 	.word	0x0000a4a0
        /*05bc*/ 	.word	0x00000009
        /*05c0*/ 	.word	0x00000000
        /*05c4*/ 	.short	0x010a
        /*05c6*/ 	.byte	0x3f
	.zero		1


	//   ....[85]....
        /*05c8*/ 	.word	0x0000a4f0
        /*05cc*/ 	.word	0x00000006
        /*05d0*/ 	.word	0x00000000
        /*05d4*/ 	.short	0x010a
        /*05d6*/ 	.byte	0x3f
	.zero		1


	//   ....[86]....
        /*05d8*/ 	.word	0x0000a540
        /*05dc*/ 	.word	0x00000009
        /*05e0*/ 	.word	0x00000000
        /*05e4*/ 	.short	0x010a
        /*05e6*/ 	.byte	0x3f
	.zero		1


	//   ....[87]....
        /*05e8*/ 	.word	0x0000a590
        /*05ec*/ 	.word	0x00000006
        /*05f0*/ 	.word	0x00000000
        /*05f4*/ 	.short	0x010a
        /*05f6*/ 	.byte	0x3f
	.zero		1


	//   ....[88]....
        /*05f8*/ 	.word	0x0000a5e0
        /*05fc*/ 	.word	0x00000009
        /*0600*/ 	.word	0x00000000
        /*0604*/ 	.short	0x010a
        /*0606*/ 	.byte	0x3f
	.zero		1


	//   ....[89]....
        /*0608*/ 	.word	0x0000a630
        /*060c*/ 	.word	0x00000006
        /*0610*/ 	.word	0x00000000
        /*0614*/ 	.short	0x010a
        /*0616*/ 	.byte	0x3f
	.zero		1


	//   ....[90]....
        /*0618*/ 	.word	0x0000a680
        /*061c*/ 	.word	0x00000009
        /*0620*/ 	.word	0x00000000
        /*0624*/ 	.short	0x010a
        /*0626*/ 	.byte	0x3f
	.zero		1


	//   ....[91]....
        /*0628*/ 	.word	0x0000a6d0
        /*062c*/ 	.word	0x00000006
        /*0630*/ 	.word	0x00000000
        /*0634*/ 	.short	0x010a
        /*0636*/ 	.byte	0x3f
	.zero		1


	//   ....[92]....
        /*0638*/ 	.word	0x0000a720
        /*063c*/ 	.word	0x00000009
        /*0640*/ 	.word	0x00000000
        /*0644*/ 	.short	0x010a
        /*0646*/ 	.byte	0x3f
	.zero		1


	//   ....[93]....
        /*0648*/ 	.word	0x0000a770
        /*064c*/ 	.word	0x00000006
        /*0650*/ 	.word	0x00000000
        /*0654*/ 	.short	0x010a
        /*0656*/ 	.byte	0x3f
	.zero		1


	//   ....[94]....
        /*0658*/ 	.word	0x0000a7c0
        /*065c*/ 	.word	0x00000009
        /*0660*/ 	.word	0x00000000
        /*0664*/ 	.short	0x010a
        /*0666*/ 	.byte	0x3f
	.zero		1


	//   ....[95]....
        /*0668*/ 	.word	0x0000a810
        /*066c*/ 	.word	0x00000006
        /*0670*/ 	.word	0x00000000
        /*0674*/ 	.short	0x010a
        /*0676*/ 	.byte	0x3f
	.zero		1


	//   ....[96]....
        /*0678*/ 	.word	0x0000a860
        /*067c*/ 	.word	0x00000009
        /*0680*/ 	.word	0x00000000
        /*0684*/ 	.short	0x010a
        /*0686*/ 	.byte	0x3f
	.zero		1


	//   ....[97]....
        /*0688*/ 	.word	0x0000a8b0
        /*068c*/ 	.word	0x00000006
        /*0690*/ 	.word	0x00000000
        /*0694*/ 	.short	0x010a
        /*0696*/ 	.byte	0x3f
	.zero		1


	//   ....[98]....
        /*0698*/ 	.word	0x0000a900
        /*069c*/ 	.word	0x00000009
        /*06a0*/ 	.word	0x00000000
        /*06a4*/ 	.short	0x010a
        /*06a6*/ 	.byte	0x3f
	.zero		1


	//   ....[99]....
        /*06a8*/ 	.word	0x0000a950
        /*06ac*/ 	.word	0x00000006
        /*06b0*/ 	.word	0x00000000
        /*06b4*/ 	.short	0x010a
        /*06b6*/ 	.byte	0x3f
	.zero		1


	//----- nvinfo : EIATTR_NUM_MBARRIERS
	.align		4
.L_28:
        /*06b8*/ 	.byte	0x03, 0x38
        /*06ba*/ 	.short	0x002e


	//----- nvinfo : EIATTR_EXIT_INSTR_OFFSETS
	.align		4
        /*06bc*/ 	.byte	0x04, 0x1c
        /*06be*/ 	.short	(.L_30 - .L_29)


	//   ....[0]....
.L_29:
        /*06c0*/ 	.word	0x00000b40


	//   ....[1]....
        /*06c4*/ 	.word	0x00001330


	//   ....[2]....
        /*06c8*/ 	.word	0x00008160


	//   ....[3]....
        /*06cc*/ 	.word	0x000086c0


	//   ....[4]....
        /*06d0*/ 	.word	0x0000a0f0


	//----- nvinfo : EIATTR_MAX_THREADS
	.align		4
.L_30:
        /*06d4*/ 	.byte	0x04, 0x05
        /*06d6*/ 	.short	(.L_32 - .L_31)
.L_31:
        /*06d8*/ 	.word	0x00000180
        /*06dc*/ 	.word	0x00000001
        /*06e0*/ 	.word	0x00000001


	//----- nvinfo : EIATTR_CRS_STACK_SIZE
	.align		4
.L_32:
        /*06e4*/ 	.byte	0x04, 0x1e
        /*06e6*/ 	.short	(.L_34 - .L_33)
.L_33:
        /*06e8*/ 	.word	0x00000000


	//----- nvinfo : EIATTR_CBANK_PARAM_SIZE
	.align		4
.L_34:
        /*06ec*/ 	.byte	0x03, 0x19
        /*06ee*/ 	.short	0x0470


	//----- nvinfo : EIATTR_PARAM_CBANK
	.align		4
        /*06f0*/ 	.byte	0x04, 0x0a
        /*06f2*/ 	.short	(.L_36 - .L_35)
	.align		4
.L_35:
        /*06f4*/ 	.word	index@(.nv.constant0._ZN7cutlass13device_kernelINS_4gemm6kernel13GemmUniversalIN4cute5tupleIJiiiiEEENS1_10collective13CollectiveMmaINS1_37MainloopSm90TmaGmmaWarpSpecializedFP8ILi22ENS5_IJNS4_1CILi1EEENSA_ILi2EEESB_EEENS1_35KernelTmaWarpSpecializedCooperativeEEENS5_IJNSA_ILi256EEENSA_ILi64EEENSA_ILi32EEEEEENS_12float_e4m3_tENS5_IJlSB_lEEESK_SL_NS4_8TiledMMAINS4_8MMA_AtomIJNS4_4SM904GMMA30MMA_64x64x32_F32E4M3E4M3_SS_TNILNSP_7ScaleInE1ELSR_1EEEEEENS4_6LayoutINS5_IJSC_SB_SB_EEENS5_IJSB_NSA_ILi0EEESW_EEEEENS5_IJNS4_10UnderscoreESZ_SZ_EEEEENS4_23SM90_TMA_LOAD_MULTICASTENS4_14ComposedLayoutINS4_7SwizzleILi1ELi4ELi3EEENS4_18smem_ptr_flag_bitsILi8EEENSU_INS5_IJNSA_ILi8EEESI_EEENS5_IJSI_SB_EEEEEEEvNS4_8identityENS4_13SM90_TMA_LOADES1C_vS1D_EENS_8epilogue10collective6detail29Sm90TmaWarpSpecializedAdapterINS1H_15DefaultEpilogueISK_SL_SL_NS1G_6thread17LinearCombinationISK_Li1EffLNS1L_9ScaleType4KindE0ELNS_15FloatRoundStyleE2ESK_EENS1_15EpilogueDefaultEEEEEvvEEEEvNT_6ParamsE)
        /*06f8*/ 	.short	0x0210
        /*06fa*/ 	.short	0x0470


	//----- nvinfo : EIATTR_SW_WAR
	.align		4
.L_36:
        /*06fc*/ 	.byte	0x04, 0x36
        /*06fe*/ 	.short	(.L_38 - .L_37)
.L_37:
        /*0700*/ 	.word	0x00000008
.L_38:


//--------------------- .nv.callgraph             --------------------------
	.section	.nv.callgraph,"",@"SHT_CUDA_CALLGRAPH"
	.align	4
	.sectionentsize	8
	.align		4
        /*0000*/ 	.word	0x00000000
	.align		4
        /*0004*/ 	.word	0xffffffff
	.align		4
        /*0008*/ 	.word	0x00000000
	.align		4
        /*000c*/ 	.word	0xfffffffe
	.align		4
        /*0010*/ 	.word	0x00000000
	.align		4
        /*0014*/ 	.word	0xfffffffd
	.align		4
        /*0018*/ 	.word	0x00000000
	.align		4
        /*001c*/ 	.word	0xfffffffc


//--------------------- .nv.constant4             --------------------------
	.section	.nv.constant4,"a",@progbits
	.align	8
	.align		8
.nv.constant4:
        /*0000*/ 	.dword	_ZN39_INTERNAL_9840259c_4_k_cu_cc326e02_40964cuda3std3__45__cpo5beginE
	.align		8
        /*0008*/ 	.dword	_ZN39_INTERNAL_9840259c_4_k_cu_cc326e02_40964cuda3std3__45__cpo3endE
	.align		8
        /*0010*/ 	.dword	_ZN39_INTERNAL_9840259c_4_k_cu_cc326e02_40964cuda3std3__45__cpo6cbeginE
	.align		8
        /*0018*/ 	.dword	_ZN39_INTERNAL_9840259c_4_k_cu_cc326e02_40964cuda3std3__45__cpo4cendE
	.align		8
        /*0020*/ 	.dword	_ZN39_INTERNAL_9840259c_4_k_cu_cc326e02_40964cuda3std3__441_GLOBAL__N__9840259c_4_k_cu_cc326e02_40966ignoreE
	.align		8
        /*0028*/ 	.dword	_ZN39_INTERNAL_9840259c_4_k_cu_cc326e02_40964cuda3std3__419piecewise_constructE
	.align		8
        /*0030*/ 	.dword	_ZN39_INTERNAL_9840259c_4_k_cu_cc326e02_40964cuda3std3__48in_placeE
	.align		8
        /*0038*/ 	.dword	_ZN39_INTERNAL_9840259c_4_k_cu_cc326e02_40964cuda3std6ranges3__45__cpo4swapE
	.align		8
        /*0040*/ 	.dword	_ZN39_INTERNAL_9840259c_4_k_cu_cc326e02_40964cuda3std6ranges3__45__cpo9iter_moveE
	.align		8
        /*0048*/ 	.dword	_ZN39_INTERNAL_9840259c_4_k_cu_cc326e02_40964cute7productE
	.align		8
        /*0050*/ 	.dword	_ZN39_INTERNAL_9840259c_4_k_cu_cc326e02_40964cute1_E


//--------------------- .text._ZN7cutlass13device_kernelINS_4gemm6kernel13GemmUniversalIN4cute5tupleIJiiiiEEENS1_10collective13CollectiveMmaINS1_37MainloopSm90TmaGmmaWarpSpecializedFP8ILi22ENS5_IJNS4_1CILi1EEENSA_ILi2EEESB_EEENS1_35KernelTmaWarpSpecializedCooperativeEEENS5_IJNSA_ILi256EEENSA_ILi64EEENSA_ILi32EEEEEENS_12float_e4m3_tENS5_IJlSB_lEEESK_SL_NS4_8TiledMMAINS4_8MMA_AtomIJNS4_4SM904GMMA30MMA_64x64x32_F32E4M3E4M3_SS_TNILNSP_7ScaleInE1ELSR_1EEEEEENS4_6LayoutINS5_IJSC_SB_SB_EEENS5_IJSB_NSA_ILi0EEESW_EEEEENS5_IJNS4_10UnderscoreESZ_SZ_EEEEENS4_23SM90_TMA_LOAD_MULTICASTENS4_14ComposedLayoutINS4_7SwizzleILi1ELi4ELi3EEENS4_18smem_ptr_flag_bitsILi8EEENSU_INS5_IJNSA_ILi8EEESI_EEENS5_IJSI_SB_EEEEEEEvNS4_8identityENS4_13SM90_TMA_LOADES1C_vS1D_EENS_8epilogue10collective6detail29Sm90TmaWarpSpecializedAdapterINS1H_15DefaultEpilogueISK_SL_SL_NS1G_6thread17LinearCombinationISK_Li1EffLNS1L_9ScaleType4KindE0ELNS_15FloatRoundStyleE2ESK_EENS1_15EpilogueDefaultEEEEEvvEEEEvNT_6ParamsE --------------------------
	.section	.text._ZN7cutlass13device_kernelINS_4gemm6kernel13GemmUniversalIN4cute5tupleIJiiiiEEENS1_10collective13CollectiveMmaINS1_37MainloopSm90TmaGmmaWarpSpecializedFP8ILi22ENS5_IJNS4_1CILi1EEENSA_ILi2EEESB_EEENS1_35KernelTmaWarpSpecializedCooperativeEEENS5_IJNSA_ILi256EEENSA_ILi64EEENSA_ILi32EEEEEENS_12float_e4m3_tENS5_IJlSB_lEEESK_SL_NS4_8TiledMMAINS4_8MMA_AtomIJNS4_4SM904GMMA30MMA_64x64x32_F32E4M3E4M3_SS_TNILNSP_7ScaleInE1ELSR_1EEEEEENS4_6LayoutINS5_IJSC_SB_SB_EEENS5_IJSB_NSA_ILi0EEESW_EEEEENS5_IJNS4_10UnderscoreESZ_SZ_EEEEENS4_23SM90_TMA_LOAD_MULTICASTENS4_14ComposedLayoutINS4_7SwizzleILi1ELi4ELi3EEENS4_18smem_ptr_flag_bitsILi8EEENSU_INS5_IJNSA_ILi8EEESI_EEENS5_IJSI_SB_EEEEEEEvNS4_8identityENS4_13SM90_TMA_LOADES1C_vS1D_EENS_8epilogue10collective6detail29Sm90TmaWarpSpecializedAdapterINS1H_15DefaultEpilogueISK_SL_SL_NS1G_6thread17LinearCombinationISK_Li1EffLNS1L_9ScaleType4KindE0ELNS_15FloatRoundStyleE2ESK_EENS1_15EpilogueDefaultEEEEEvvEEEEvNT_6ParamsE,"ax",@progbits
	.align	128
.text._ZN7cutlass13device_kernelINS_4gemm6kernel13GemmUniversalIN4cute5tupleIJiiiiEEENS1_10collective13CollectiveMmaINS1_37MainloopSm90TmaGmmaWarpSpecializedFP8ILi22ENS5_IJNS4_1CILi1EEENSA_ILi2EEESB_EEENS1_35KernelTmaWarpSpecializedCooperativeEEENS5_IJNSA_ILi256EEENSA_ILi64EEENSA_ILi32EEEEEENS_12float_e4m3_tENS5_IJlSB_lEEESK_SL_NS4_8TiledMMAINS4_8MMA_AtomIJNS4_4SM904GMMA30MMA_64x64x32_F32E4M3E4M3_SS_TNILNSP_7ScaleInE1ELSR_1EEEEEENS4_6LayoutINS5_IJSC_SB_SB_EEENS5_IJSB_NSA_ILi0EEESW_EEEEENS5_IJNS4_10UnderscoreESZ_SZ_EEEEENS4_23SM90_TMA_LOAD_MULTICASTENS4_14ComposedLayoutINS4_7SwizzleILi1ELi4ELi3EEENS4_18smem_ptr_flag_bitsILi8EEENSU_INS5_IJNSA_ILi8EEESI_EEENS5_IJSI_SB_EEEEEEEvNS4_8identityENS4_13SM90_TMA_LOADES1C_vS1D_EENS_8epilogue10collective6detail29Sm90TmaWarpSpecializedAdapterINS1H_15DefaultEpilogueISK_SL_SL_NS1G_6thread17LinearCombinationISK_Li1EffLNS1L_9ScaleType4KindE0ELNS_15FloatRoundStyleE2ESK_EENS1_15EpilogueDefaultEEEEEvvEEEEvNT_6ParamsE:
        .type           _ZN7cutlass13device_kernelINS_4gemm6kernel13GemmUniversalIN4cute5tupleIJiiiiEEENS1_10collective13CollectiveMmaINS1_37MainloopSm90TmaGmmaWarpSpecializedFP8ILi22ENS5_IJNS4_1CILi1EEENSA_ILi2EEESB_EEENS1_35KernelTmaWarpSpecializedCooperativeEEENS5_IJNSA_ILi256EEENSA_ILi64EEENSA_ILi32EEEEEENS_12float_e4m3_tENS5_IJlSB_lEEESK_SL_NS4_8TiledMMAINS4_8MMA_AtomIJNS4_4SM904GMMA30MMA_64x64x32_F32E4M3E4M3_SS_TNILNSP_7ScaleInE1ELSR_1EEEEEENS4_6LayoutINS5_IJSC_SB_SB_EEENS5_IJSB_NSA_ILi0EEESW_EEEEENS5_IJNS4_10UnderscoreESZ_SZ_EEEEENS4_23SM90_TMA_LOAD_MULTICASTENS4_14ComposedLayoutINS4_7SwizzleILi1ELi4ELi3EEENS4_18smem_ptr_flag_bitsILi8EEENSU_INS5_IJNSA_ILi8EEESI_EEENS5_IJSI_SB_EEEEEEEvNS4_8identityENS4_13SM90_TMA_LOADES1C_vS1D_EENS_8epilogue10collective6detail29Sm90TmaWarpSpecializedAdapterINS1H_15DefaultEpilogueISK_SL_SL_NS1G_6thread17LinearCombinationISK_Li1EffLNS1L_9ScaleType4KindE0ELNS_15FloatRoundStyleE2ESK_EENS1_15EpilogueDefaultEEEEEvvEEEEvNT_6ParamsE,@function
        .size           _ZN7cutlass13device_kernelINS_4gemm6kernel13GemmUniversalIN4cute5tupleIJiiiiEEENS1_10collective13CollectiveMmaINS1_37MainloopSm90TmaGmmaWarpSpecializedFP8ILi22ENS5_IJNS4_1CILi1EEENSA_ILi2EEESB_EEENS1_35KernelTmaWarpSpecializedCooperativeEEENS5_IJNSA_ILi256EEENSA_ILi64EEENSA_ILi32EEEEEENS_12float_e4m3_tENS5_IJlSB_lEEESK_SL_NS4_8TiledMMAINS4_8MMA_AtomIJNS4_4SM904GMMA30MMA_64x64x32_F32E4M3E4M3_SS_TNILNSP_7ScaleInE1ELSR_1EEEEEENS4_6LayoutINS5_IJSC_SB_SB_EEENS5_IJSB_NSA_ILi0EEESW_EEEEENS5_IJNS4_10UnderscoreESZ_SZ_EEEEENS4_23SM90_TMA_LOAD_MULTICASTENS4_14ComposedLayoutINS4_7SwizzleILi1ELi4ELi3EEENS4_18smem_ptr_flag_bitsILi8EEENSU_INS5_IJNSA_ILi8EEESI_EEENS5_IJSI_SB_EEEEEEEvNS4_8identityENS4_13SM90_TMA_LOADES1C_vS1D_EENS_8epilogue10collective6detail29Sm90TmaWarpSpecializedAdapterINS1H_15DefaultEpilogueISK_SL_SL_NS1G_6thread17LinearCombinationISK_Li1EffLNS1L_9ScaleType4KindE0ELNS_15FloatRoundStyleE2ESK_EENS1_15EpilogueDefaultEEEEEvvEEEEvNT_6ParamsE,(.L_x_243 - _ZN7cutlass13device_kernelINS_4gemm6kernel13GemmUniversalIN4cute5tupleIJiiiiEEENS1_10collective13CollectiveMmaINS1_37MainloopSm90TmaGmmaWarpSpecializedFP8ILi22ENS5_IJNS4_1CILi1EEENSA_ILi2EEESB_EEENS1_35KernelTmaWarpSpecializedCooperativeEEENS5_IJNSA_ILi256EEENSA_ILi64EEENSA_ILi32EEEEEENS_12float_e4m3_tENS5_IJlSB_lEEESK_SL_NS4_8TiledMMAINS4_8MMA_AtomIJNS4_4SM904GMMA30MMA_64x64x32_F32E4M3E4M3_SS_TNILNSP_7ScaleInE1ELSR_1EEEEEENS4_6LayoutINS5_IJSC_SB_SB_EEENS5_IJSB_NSA_ILi0EEESW_EEEEENS5_IJNS4_10UnderscoreESZ_SZ_EEEEENS4_23SM90_TMA_LOAD_MULTICASTENS4_14ComposedLayoutINS4_7SwizzleILi1ELi4ELi3EEENS4_18smem_ptr_flag_bitsILi8EEENSU_INS5_IJNSA_ILi8EEESI_EEENS5_IJSI_SB_EEEEEEEvNS4_8identityENS4_13SM90_TMA_LOADES1C_vS1D_EENS_8epilogue10collective6detail29Sm90TmaWarpSpecializedAdapterINS1H_15DefaultEpilogueISK_SL_SL_NS1G_6thread17LinearCombinationISK_Li1EffLNS1L_9ScaleType4KindE0ELNS_15FloatRoundStyleE2ESK_EENS1_15EpilogueDefaultEEEEEvvEEEEvNT_6ParamsE)
        .other          _ZN7cutlass13device_kernelINS_4gemm6kernel13GemmUniversalIN4cute5tupleIJiiiiEEENS1_10collective13CollectiveMmaINS1_37MainloopSm90TmaGmmaWarpSpecializedFP8ILi22ENS5_IJNS4_1CILi1EEENSA_ILi2EEESB_EEENS1_35KernelTmaWarpSpecializedCooperativeEEENS5_IJNSA_ILi256EEENSA_ILi64EEENSA_ILi32EEEEEENS_12float_e4m3_tENS5_IJlSB_lEEESK_SL_NS4_8TiledMMAINS4_8MMA_AtomIJNS4_4SM904GMMA30MMA_64x64x32_F32E4M3E4M3_SS_TNILNSP_7ScaleInE1ELSR_1EEEEEENS4_6LayoutINS5_IJSC_SB_SB_EEENS5_IJSB_NSA_ILi0EEESW_EEEEENS5_IJNS4_10UnderscoreESZ_SZ_EEEEENS4_23SM90_TMA_LOAD_MULTICASTENS4_14ComposedLayoutINS4_7SwizzleILi1ELi4ELi3EEENS4_18smem_ptr_flag_bitsILi8EEENSU_INS5_IJNSA_ILi8EEESI_EEENS5_IJSI_SB_EEEEEEEvNS4_8identityENS4_13SM90_TMA_LOADES1C_vS1D_EENS_8epilogue10collective6detail29Sm90TmaWarpSpecializedAdapterINS1H_15DefaultEpilogueISK_SL_SL_NS1G_6thread17LinearCombinationISK_Li1EffLNS1L_9ScaleType4KindE0ELNS_15FloatRoundStyleE2ESK_EENS1_15EpilogueDefaultEEEEEvvEEEEvNT_6ParamsE,@"STO_CUDA_ENTRY STV_DEFAULT"
_ZN7cutlass13device_kernelINS_4gemm6kernel13GemmUniversalIN4cute5tupleIJiiiiEEENS1_10collective13CollectiveMmaINS1_37MainloopSm90TmaGmmaWarpSpecializedFP8ILi22ENS5_IJNS4_1CILi1EEENSA_ILi2EEESB_EEENS1_35KernelTmaWarpSpecializedCooperativeEEENS5_IJNSA_ILi256EEENSA_ILi64EEENSA_ILi32EEEEEENS_12float_e4m3_tENS5_IJlSB_lEEESK_SL_NS4_8TiledMMAINS4_8MMA_AtomIJNS4_4SM904GMMA30MMA_64x64x32_F32E4M3E4M3_SS_TNILNSP_7ScaleInE1ELSR_1EEEEEENS4_6LayoutINS5_IJSC_SB_SB_EEENS5_IJSB_NSA_ILi0EEESW_EEEEENS5_IJNS4_10UnderscoreESZ_SZ_EEEEENS4_23SM90_TMA_LOAD_MULTICASTENS4_14ComposedLayoutINS4_7SwizzleILi1ELi4ELi3EEENS4_18smem_ptr_flag_bitsILi8EEENSU_INS5_IJNSA_ILi8EEESI_EEENS5_IJSI_SB_EEEEEEEvNS4_8identityENS4_13SM90_TMA_LOADES1C_vS1D_EENS_8epilogue10collective6detail29Sm90TmaWarpSpecializedAdapterINS1H_15DefaultEpilogueISK_SL_SL_NS1G_6thread17LinearCombinationISK_Li1EffLNS1L_9ScaleType4KindE0ELNS_15FloatRoundStyleE2ESK_EENS1_15EpilogueDefaultEEEEEvvEEEEvNT_6ParamsE:
[----:B------:R-:W-:Y:S01]  /*0000*/  LDC R1, c[0x0][0x28] ;  /* 0x00000a00ff017b82 */ /* 0x000fe20000000800 */
[----:B------:R-:W0:Y:S01]  /*0010*/  S2R R0, SR_TID.X ;  /* 0x0000000000007919 */ /* 0x000e220000002100 */
[----:B------:R-:W-:Y:S01]  /*0020*/  ELECT P0, URZ, PT ;  /* 0x00000000003f782f */ /* 0x000fe20003800000 */
[----:B------:R-:W-:Y:S01]  /*0030*/  BSSY B0, `(.L_x_0) ;  /* 0x000000f000007945 */ /* 0x000fe20003800000 */
[--C-:B0-----:R-:W-:Y:S02]  /*0040*/  SHF.R.U32.HI R2, RZ, 0x5, R0.reuse ;  /* 0x00000005ff027819 */ /* 0x101fe40000011600 */
[----:B------:R-:W-:-:S03]  /*0050*/  SHF.R.U32.HI R3, RZ, 0x7, R0 ;  /* 0x00000007ff037819 */ /* 0x000fc60000011600 */
[----:B------:R-:W0:Y:S04]  /*0060*/  SHFL.IDX PT, R6, R2, RZ, 0x1f ;  /* 0x00001fff02067589 */ /* 0x000e2800000e0000 */
[----:B------:R1:W2:Y:S01]  /*0070*/  SHFL.IDX PT, R4, R3, RZ, 0x1f ;  /* 0x00001fff03047589 */ /* 0x0002a200000e0000 */
[----:B0-----:R-:W-:-:S13]  /*0080*/  ISETP.NE.OR P0, PT, R6, RZ, !P0 ;  /* 0x000000ff0600720c */ /* 0x001fda0004705670 */
[----:B-12---:R-:W-:Y:S05]  /*0090*/  @P0 BRA `(.L_x_1) ;  /* 0x0000000000200947 */ /* 0x006fea0003800000 */
[----:B------:R-:W-:Y:S02]  /*00a0*/  ULDC.64 UR4, c[0x0][0x198] ;  /* 0x0000660000047ab9 */ /* 0x000fe40000000a00 */
[----:B------:R-:W-:Y:S02]  /*00b0*/  UIADD3 UR6, UP0, UR4, 0xf0, URZ ;  /* 0x000000f004067890 */ /* 0x000fe4000ff1e03f */
[----:B------:R-:W-:Y:S02]  /*00c0*/  UIADD3 UR4, UP1, UR4, 0x1f0, URZ ;  /* 0x000001f004047890 */ /* 0x000fe4000ff3e03f */
[----:B------:R-:W-:Y:S02]  /*00d0*/  UIADD3.X UR7, URZ, UR5, URZ, UP0, !UPT ;  /* 0x000000053f077290 */ /* 0x000fe400087fe43f */
[----:B------:R-:W-:-:S07]  /*00e0*/  UIADD3.X UR5, URZ, UR5, URZ, UP1, !UPT ;  /* 0x000000053f057290 */ /* 0x000fce0008ffe43f */
[----:B------:R0:W-:Y:S02]  /*00f0*/  UTMACCTL.PF [UR6] ;  /* 0x00000000060079b9 */ /* 0x0001e40008040000 */
[----:B------:R0:W-:Y:S02]  /*0100*/  UTMACCTL.PF [UR4] ;  /* 0x00000000040079b9 */ /* 0x0001e40008040000 */
[----:B0-----:R-:W-:Y:S01]  /*0110*/  NOP ;  /* 0x0000000000007918 */ /* 0x001fe20000000000 */
.L_x_1:
[----:B------:R-:W-:Y:S05]  /*0120*/  BSYNC B0 ;  /* 0x0000000000007941 */ /* 0x000fea0003800000 */
.L_x_0:
[----:B------:R-:W0:Y:S02]  /*0130*/  SHFL.IDX PT, R3, R2, RZ, 0x1f ;  /* 0x00001fff02037589 */ /* 0x000e2400000e0000 */
[----:B0-----:R-:W-:-:S13]  /*0140*/  ISETP.NE.AND P0, PT, R3, RZ, PT ;  /* 0x000000ff0300720c */ /* 0x001fda0003f05270 */
[----:B------:R-:W-:Y:S05]  /*0150*/  @P0 BRA `(.L_x_2) ;  /* 0x0000000000f40947 */ /* 0x000fea0003800000 */
[----:B------:R-:W-:Y:S01]  /*0160*/  ELECT P0, URZ, PT ;  /* 0x00000000003f782f */ /* 0x000fe20003800000 */
[----:B------:R-:W-:-:S12]  /*0170*/  BSSY B0, `(.L_x_2) ;  /* 0x000003b000007945 */ /* 0x000fd80003800000 */
[----:B------:R-:W-:Y:S05]  /*0180*/  @!P0 BRA `(.L_x_3) ;  /* 0x0000000000e48947 */ /* 0x000fea0003800000 */
[----:B------:R-:W0:Y:S01]  /*0190*/  S2UR UR8, SR_CgaCtaId ;  /* 0x00000000000879c3 */ /* 0x000e220000008800 */
[----:B------:R-:W-:Y:S01]  /*01a0*/  UMOV UR4, 0x400 ;  /* 0x0000040000047882 */ /* 0x000fe20000000000 */
[----:B------:R-:W-:Y:S01]  /*01b0*/  UMOV UR5, 0x1 ;  /* 0x0000000100057882 */ /* 0x000fe20000000000 */
[----:B------:R-:W-:Y:S02]  /*01c0*/  UMOV UR6, 0x4 ;  /* 0x0000000400067882 */ /* 0x000fe40000000000 */
[----:B------:R-:W-:-:S04]  /*01d0*/  UIADD3 UR6, -UR6, 0x100000, URZ ;  /* 0x0010000006067890 */ /* 0x000fc8000fffe13f */
[----:B------:R-:W-:Y:S02]  /*01e0*/  USHF.L.U32 UR7, UR6, 0xb, URZ ;  /* 0x0000000b06077899 */ /* 0x000fe4000800063f */
[----:B------:R-:W-:Y:S02]  /*01f0*/  USHF.L.U32 UR6, UR6, 0x1, URZ ;  /* 0x0000000106067899 */ /* 0x000fe4000800063f */
[----:B0-----:R-:W-:Y:S02]  /*0200*/  ULEA UR8, UR8, UR4, 0x18 ;  /* 0x0000000408087291 */ /* 0x001fe4000f8ec03f */
[----:B------:R-:W-:-:S04]  /*0210*/  UIADD3 UR4, -UR5, 0x100000, URZ ;  /* 0x0010000005047890 */ /* 0x000fc8000fffe13f */
[----:B------:R-:W-:Y:S02]  /*0220*/  USHF.L.U32 UR5, UR4, 0xb, URZ ;  /* 0x0000000b04057899 */ /* 0x000fe4000800063f */
[----:B------:R-:W-:Y:S01]  /*0230*/  USHF.L.U32 UR4, UR4, 0x1, URZ ;  /* 0x0000000104047899 */ /* 0x000fe2000800063f */
[----:B------:R-:W0:Y:S11]  /*0240*/  FENCE.VIEW.ASYNC.S ;  /* 0x00000000000073c6 */ /* 0x000e360000000000 */
[----:B0-----:R0:W1:Y:S01]  /*0250*/  SYNCS.EXCH.64 URZ, [UR8], UR4 ;  /* 0x00000004083f75b2 */ /* 0x0010620008000100 */
[----:B------:R0:W2:Y:S01]  /*0260*/  SYNCS.EXCH.64 URZ, [UR8+0xb0], UR6 ;  /* 0x0000b006083f75b2 */ /* 0x0000a20008000100 */
[----:B------:R0:W3:Y:S01]  /*0270*/  SYNCS.EXCH.64 URZ, [UR8+0x8], UR4 ;  /* 0x00000804083f75b2 */ /* 0x0000e20008000100 */
[----:B------:R0:W4:Y:S01]  /*0280*/  SYNCS.EXCH.64 URZ, [UR8+0xb8], UR6 ;  /* 0x0000b806083f75b2 */ /* 0x0001220008000100 */
[----:B------:R0:W0:Y:S01]  /*0290*/  SYNCS.EXCH.64 URZ, [UR8+0x10], UR4 ;  /* 0x00001004083f75b2 */ /* 0x0000220008000100 */
        /* <DEDUP_REMOVED lines=39> */
[----:B-1234-:R-:W-:Y:S01]  /*0510*/  NOP ;  /* 0x0000000000007918 */ /* 0x01efe20000000000 */
.L_x_3:
[----:B0-----:R-:W-:Y:S05]  /*0520*/  BSYNC B0 ;  /* 0x0000000000007941 */ /* 0x001fea0003800000 */
.L_x_2:
[----:B------:R-:W0:Y:S01]  /*0530*/  SHFL.IDX PT, R2, R2, RZ, 0x1f ;  /* 0x00001fff02027589 */ /* 0x000e2200000e0000 */
[----:B------:R-:W-:Y:S01]  /*0540*/  SHF.R.S32.HI R5, RZ, 0x1f, R0 ;  /* 0x0000001fff057819 */ /* 0x000fe20000011400 */
[----:B------:R-:W1:Y:S01]  /*0550*/  S2UR UR8, SR_CTAID.X ;  /* 0x00000000000879c3 */ /* 0x000e620000002500 */
[----:B------:R-:W-:Y:S01]  /*0560*/  ELECT P0, URZ, PT ;  /* 0x00000000003f782f */ /* 0x000fe20003800000 */
[----:B------:R-:W2:Y:S01]  /*0570*/  S2R R8, SR_CTAID.Y ;  /* 0x0000000000087919 */ /* 0x000ea20000002600 */
[----:B------:R-:W-:Y:S01]  /*0580*/  LEA.HI R5, R5, R0, RZ, 0x7 ;  /* 0x0000000005057211 */ /* 0x000fe200078f38ff */
[----:B------:R-:W-:Y:S01]  /*0590*/  ULDC UR4, c[0x0][0x154] ;  /* 0x0000550000047ab9 */ /* 0x000fe20000000800 */
[----:B------:R-:W-:Y:S01]  /*05a0*/  NOP ;  /* 0x0000000000007918 */ /* 0x000fe20000000000 */
[----:B------:R-:W-:Y:S01]  /*05b0*/  NOP ;  /* 0x0000000000007918 */ /* 0x000fe20000000000 */
[----:B------:R-:W-:Y:S01]  /*05c0*/  LOP3.LUT R5, R5, 0xffffff80, RZ, 0xc0, !PT ;  /* 0xffffff8005057812 */ /* 0x000fe200078ec0ff */
[----:B------:R-:W3:Y:S04]  /*05d0*/  LDC R14, c[0x0][0x140] ;  /* 0x00005000ff0e7b82 */ /* 0x000ee80000000800 */
[----:B------:R-:W-:-:S04]  /*05e0*/  IMAD.IADD R5, R0, 0x1, -R5 ;  /* 0x0000000100057824 */ /* 0x000fc800078e0a05 */
[----:B------:R-:W4:Y:S01]  /*05f0*/  LDC R19, c[0x0][0x148] ;  /* 0x00005200ff137b82 */ /* 0x000f220000000800 */
[----:B------:R-:W-:Y:S02]  /*0600*/  SHF.R.S32.HI R10, RZ, 0x1f, R5 ;  /* 0x0000001fff0a7819 */ /* 0x000fe40000011405 */
[----:B------:R-:W-:Y:S02]  /*0610*/  LOP3.LUT P2, RZ, R5, 0x7, RZ, 0xc0, !PT ;  /* 0x0000000705ff7812 */ /* 0x000fe4000784c0ff */
[----:B------:R-:W-:Y:S02]  /*0620*/  LEA.HI R10, R10, R5, RZ, 0x3 ;  /* 0x000000050a0a7211 */ /* 0x000fe400078f18ff */
[----:B0-----:R-:W-:Y:S01]  /*0630*/  ISETP.NE.OR P0, PT, R2, RZ, !P0 ;  /* 0x000000ff0200720c */ /* 0x001fe20004705670 */
[----:B------:R-:W0:Y:S01]  /*0640*/  LDC R12, c[0x0][0x144] ;  /* 0x00005100ff0c7b82 */ /* 0x000e220000000800 */
[--C-:B------:R-:W-:Y:S02]  /*0650*/  SHF.R.S32.HI R2, RZ, 0x3, R10.reuse ;  /* 0x00000003ff027819 */ /* 0x100fe4000001140a */
[----:B------:R-:W-:-:S02]  /*0660*/  SHF.R.S32.HI R7, RZ, 0x1f, R10 ;  /* 0x0000001fff077819 */ /* 0x000fc4000001140a */
[----:B------:R-:W-:Y:S02]  /*0670*/  SHF.R.S32.HI R10, RZ, 0x1f, R3 ;  /* 0x0000001fff0a7819 */ /* 0x000fe40000011403 */
[----:B------:R-:W-:Y:S02]  /*0680*/  LEA.HI R7, R7, R2, RZ, 0x2 ;  /* 0x0000000207077211 */ /* 0x000fe400078f10ff */
[----:B------:R-:W-:Y:S02]  /*0690*/  LEA.HI R10, R10, R3, RZ, 0x2 ;  /* 0x000000030a0a7211 */ /* 0x000fe400078f10ff */
[----:B------:R-:W-:Y:S01]  /*06a0*/  LOP3.LUT R7, R7, 0xfffffffc, RZ, 0xc0, !PT ;  /* 0xfffffffc07077812 */ /* 0x000fe200078ec0ff */
[----:B------:R-:W-:Y:S01]  /*06b0*/  VOTEU.ALL UP0, P0 ;  /* 0x00000000003f7886 */ /* 0x000fe20000000000 */
[----:B--2---:R-:W-:Y:S01]  /*06c0*/  I2FP.F32.U32 R11, R8 ;  /* 0x00000008000b7245 */ /* 0x004fe20000201000 */
[----:B------:R-:W-:Y:S01]  /*06d0*/  VOTEU.ALL UP1, P0 ;  /* 0x00000000003f7886 */ /* 0x000fe20000020000 */
[----:B------:R-:W-:Y:S01]  /*06e0*/  LOP3.LUT R10, R10, 0x3ffffffc, RZ, 0xc0, !PT ;  /* 0x3ffffffc0a0a7812 */ /* 0x000fe200078ec0ff */
[----:B------:R-:W-:Y:S01]  /*06f0*/  IMAD.IADD R7, R2, 0x1, -R7 ;  /* 0x0000000102077824 */ /* 0x000fe200078e0a07 */
[----:B------:R-:W2:Y:S01]  /*0700*/  @!UP0 S2UR UR7, SR_CgaCtaId ;  /* 0x00000000000789c3 */ /* 0x000ea20000008800 */
[----:B-1----:R-:W-:Y:S01]  /*0710*/  I2FP.F32.U32 R2, UR8 ;  /* 0x0000000800027c45 */ /* 0x002fe20008201000 */
[----:B------:R-:W-:Y:S01]  /*0720*/  FMUL R13, R11, UR4 ;  /* 0x000000040b0d7c20 */ /* 0x000fe20008400000 */
[----:B------:R-:W-:Y:S01]  /*0730*/  ULDC UR4, c[0x0][0x150] ;  /* 0x0000540000047ab9 */ /* 0x000fe20000000800 */
[----:B------:R-:W-:Y:S01]  /*0740*/  IMAD.IADD R10, R3, 0x1, -R10 ;  /* 0x00000001030a7824 */ /* 0x000fe200078e0a0a */
[----:B------:R-:W-:Y:S01]  /*0750*/  SHF.R.S32.HI R3, RZ, 0x1f, R6 ;  /* 0x0000001fff037819 */ /* 0x000fe20000011406 */
[----:B------:R-:W-:Y:S01]  /*0760*/  FMUL R11, R2, UR4 ;  /* 0x00000004020b7c20 */ /* 0x000fe20008400000 */
[----:B------:R-:W-:Y:S01]  /*0770*/  UMOV UR4, 0x20 ;  /* 0x0000002000047882 */ /* 0x000fe20000000000 */
[----:B------:R-:W1:Y:S01]  /*0780*/  F2I.U32.TRUNC.NTZ R13, R13 ;  /* 0x0000000d000d7305 */ /* 0x000e62000020f000 */
[----:B------:R-:W-:Y:S01]  /*0790*/  LEA.HI R3, R3, R6, RZ, 0x2 ;  /* 0x0000000603037211 */ /* 0x000fe200078f10ff */
[----:B------:R-:W-:Y:S01]  /*07a0*/  IMAD R7, R10, 0x4, R7 ;  /* 0x000000040a077824 */ /* 0x000fe200078e0207 */
[----:B------:R-:W-:Y:S01]  /*07b0*/  @!UP0 UMOV UR6, 0x400 ;  /* 0x0000040000068882 */ /* 0x000fe20000000000 */
[----:B------:R-:W-:-:S04]  /*07c0*/  @!UP0 UIADD3 UR4, -UR4, 0x100000, URZ ;  /* 0x0010000004048890 */ /* 0x000fc8000fffe13f */
[----:B------:R-:W-:Y:S02]  /*07d0*/  @!UP0 USHF.L.U32 UR5, UR4, 0xb, URZ ;  /* 0x0000000b04058899 */ /* 0x000fe4000800063f */
[----:B------:R-:W-:Y:S01]  /*07e0*/  @!UP0 USHF.L.U32 UR4, UR4, 0x1, URZ ;  /* 0x0000000104048899 */ /* 0x000fe2000800063f */
[----:B------:R-:W-:Y:S01]  /*07f0*/  LOP3.LUT R3, R3, 0xfffffffc, RZ, 0xc0, !PT ;  /* 0xfffffffc03037812 */ /* 0x000fe200078ec0ff */
[C---:B------:R-:W-:Y:S01]  /*0800*/  IMAD.SHL.U32 R2, R7.reuse, 0x4, RZ ;  /* 0x0000000407027824 */ /* 0x040fe200078e00ff */
[----:B---3--:R-:W-:Y:S01]  /*0810*/  ISETP.EQ.U32.AND P3, PT, R14, 0x1, PT ;  /* 0x000000010e00780c */ /* 0x008fe20003f62070 */
[----:B------:R-:W3:Y:S01]  /*0820*/  F2I.U32.TRUNC.NTZ R11, R11 ;  /* 0x0000000b000b7305 */ /* 0x000ee2000020f000 */
[----:B------:R-:W-:Y:S02]  /*0830*/  VIADD R10, R4, 0xffffffff ;  /* 0xffffffff040a7836 */ /* 0x000fe40000000000 */
[----:B------:R-:W-:Y:S01]  /*0840*/  IMAD.IADD R6, R6, 0x1, -R3 ;  /* 0x0000000106067824 */ /* 0x000fe200078e0a03 */
[----:B------:R-:W-:-:S02]  /*0850*/  LOP3.LUT R5, R7, 0xc, R2, 0x78, !PT ;  /* 0x0000000c07057812 */ /* 0x000fc400078e7802 */
[----:B------:R-:W-:Y:S01]  /*0860*/  ISETP.GE.U32.AND P5, PT, R10, 0x2, PT ;  /* 0x000000020a00780c */ /* 0x000fe20003fa6070 */
[----:B-1----:R-:W-:Y:S01]  /*0870*/  IMAD.MOV R20, RZ, RZ, -R13 ;  /* 0x000000ffff147224 */ /* 0x002fe200078e0a0d */
[----:B--2---:R-:W-:Y:S01]  /*0880*/  @!UP0 ULEA UR6, UR7, UR6, 0x18 ;  /* 0x0000000607068291 */ /* 0x004fe2000f8ec03f */
[C---:B------:R-:W-:Y:S01]  /*0890*/  ISETP.NE.AND P1, PT, R6.reuse, 0x3, PT ;  /* 0x000000030600780c */ /* 0x040fe20003f25270 */
[----:B------:R-:W-:Y:S01]  /*08a0*/  VOTEU.ALL UP0, P0 ;  /* 0x00000000003f7886 */ /* 0x000fe20000000000 */
[----:B----4-:R-:W-:Y:S01]  /*08b0*/  IMAD R2, R19, R20, R8 ;  /* 0x0000001413027224 */ /* 0x010fe200078e0208 */
[----:B------:R-:W-:Y:S02]  /*08c0*/  ISETP.LT.U32.AND P0, PT, R5, 0x2, !P2 ;  /* 0x000000020500780c */ /* 0x000fe40005701070 */
[----:B------:R-:W-:Y:S01]  /*08d0*/  ISETP.EQ.OR P1, PT, R6, RZ, !P1 ;  /* 0x000000ff0600720c */ /* 0x000fe20004f22670 */
[----:B---3--:R-:W-:Y:S01]  /*08e0*/  IMAD.MOV R11, RZ, RZ, -R11 ;  /* 0x000000ffff0b7224 */ /* 0x008fe200078e0a0b */
[----:B------:R-:W-:-:S02]  /*08f0*/  ISETP.NE.AND P4, PT, R2, R5, PT ;  /* 0x000000050200720c */ /* 0x000fc40003f85270 */
[----:B------:R-:W-:Y:S01]  /*0900*/  ISETP.EQ.AND P1, PT, R4, RZ, P1 ;  /* 0x000000ff0400720c */ /* 0x000fe20000f22270 */
[----:B0-----:R-:W-:Y:S01]  /*0910*/  IMAD R11, R12, R11, UR8 ;  /* 0x000000080c0b7e24 */ /* 0x001fe2000f8e020b */
[----:B------:R-:W-:Y:S01]  /*0920*/  ISETP.NE.AND P2, PT, R4, RZ, PT ;  /* 0x000000ff0400720c */ /* 0x000fe20003f45270 */
[----:B------:R-:W0:Y:S02]  /*0930*/  FENCE.VIEW.ASYNC.S ;  /* 0x00000000000073c6 */ /* 0x000e240000000000 */
[----:B0-----:R0:W1:Y:S01]  /*0940*/  @!UP0 SYNCS.EXCH.64 URZ, [UR6+0x170], UR4 ;  /* 0x00017004063f85b2 */ /* 0x0010620008000100 */
[----:B------:R-:W-:Y:S02]  /*0950*/  SEL R4, RZ, 0x1, !P1 ;  /* 0x00000001ff047807 */ /* 0x000fe40004800000 */
[----:B------:R-:W-:Y:S02]  /*0960*/  ISETP.EQ.OR P4, PT, R11, RZ, !P4 ;  /* 0x000000ff0b00720c */ /* 0x000fe40006782670 */
[----:B------:R-:W-:-:S02]  /*0970*/  SEL R4, R4, 0x2, P5 ;  /* 0x0000000204047807 */ /* 0x000fc40002800000 */
[----:B------:R-:W-:Y:S01]  /*0980*/  PLOP3.LUT P0, PT, P0, P4, PT, 0x80, 0x0 ;  /* 0x000000000000781c */ /* 0x000fe20000709070 */
[----:B------:R0:W2:Y:S01]  /*0990*/  @!UP1 SYNCS.EXCH.64 URZ, [UR6+0x178], UR4 ;  /* 0x00017804063f95b2 */ /* 0x0000a20008000100 */
[----:B------:R-:W-:Y:S01]  /*09a0*/  NOP ;  /* 0x0000000000007918 */ /* 0x000fe20000000000 */
[----:B------:R-:W-:Y:S10]  /*09b0*/  @!P3 BRA `(.L_x_4) ;  /* 0x000000000008b947 */ /* 0x000ff40003800000 */
[----:B-12---:R-:W-:Y:S01]  /*09c0*/  UCGABAR_ARV ;  /* 0x00000000000079c7 */ /* 0x006fe20008000000 */
[----:B------:R-:W-:Y:S05]  /*09d0*/  BRA `(.L_x_5) ;  /* 0x0000000000047947 */ /* 0x000fea0003800000 */
.L_x_4:
[----:B-12---:R-:W-:Y:S01]  /*09e0*/  NOP ;  /* 0x0000000000007918 */ /* 0x006fe20000000000 */
.L_x_5:
[----:B------:R-:W1:Y:S01]  /*09f0*/  LDC R2, c[0x0][0x65c] ;  /* 0x00019700ff027b82 */ /* 0x000e620000000800 */
[----:B------:R-:W-:Y:S01]  /*0a00*/  IMAD.MOV.U32 R3, RZ, RZ, RZ ;  /* 0x000000ffff037224 */ /* 0x000fe200078e00ff */
[----:B-1----:R-:W-:Y:S01]  /*0a10*/  ISETP.NE.AND P4, PT, R2, 0x1, PT ;  /* 0x000000010200780c */ /* 0x002fe20003f85270 */
[----:B------:R-:W-:-:S12]  /*0a20*/  IMAD.U32 R2, RZ, RZ, UR8 ;  /* 0x00000008ff027e24 */ /* 0x000fd8000f8e00ff */
[----:B------:R-:W1:Y:S01]  /*0a30*/  @P4 LDC R15, c[0x0][0x10] ;  /* 0x00000400ff0f4b82 */ /* 0x000e620000000800 */
[----:B------:R-:W-:Y:S02]  /*0a40*/  @P4 IMAD.MOV.U32 R9, RZ, RZ, RZ ;  /* 0x000000ffff094224 */ /* 0x000fe400078e00ff */
[----:B------:R-:W-:-:S05]  /*0a50*/  @P4 IMAD.MOV.U32 R7, RZ, RZ, RZ ;  /* 0x000000ffff074224 */ /* 0x000fca00078e00ff */
[----:B------:R-:W2:Y:S01]  /*0a60*/  @!P4 LDC R13, c[0x0][0xc] ;  /* 0x00000300ff0dcb82 */ /* 0x000ea20000000800 */
[----:B-1----:R-:W-:-:S04]  /*0a70*/  @P4 IMAD.WIDE.U32 R14, R15, UR8, R8 ;  /* 0x000000080f0e4c25 */ /* 0x002fc8000f8e0008 */
[----:B--2---:R-:W-:-:S04]  /*0a80*/  @!P4 IMAD.WIDE.U32 R12, R8, R13, R2 ;  /* 0x0000000d080cc225 */ /* 0x004fc800078e0002 */
[----:B------:R-:W-:Y:S02]  /*0a90*/  @P4 IMAD.MOV.U32 R2, RZ, RZ, R14 ;  /* 0x000000ffff024224 */ /* 0x000fe400078e000e */
[----:B------:R-:W-:Y:S02]  /*0aa0*/  @P4 IMAD.IADD R3, R15, 0x1, R7 ;  /* 0x000000010f034824 */ /* 0x000fe400078e0207 */
[----:B------:R-:W-:Y:S02]  /*0ab0*/  @!P4 IMAD.MOV.U32 R2, RZ, RZ, R12 ;  /* 0x000000ffff02c224 */ /* 0x000fe400078e000c */
[----:B------:R-:W-:Y:S01]  /*0ac0*/  @!P4 IMAD.MOV.U32 R3, RZ, RZ, R13 ;  /* 0x000000ffff03c224 */ /* 0x000fe200078e000d */
[----:B------:R-:W-:Y:S06]  /*0ad0*/  @!P3 BRA `(.L_x_6) ;  /* 0x00000000000cb947 */ /* 0x000fec0003800000 */
[----:B------:R-:W-:Y:S01]  /*0ae0*/  UCGABAR_WAIT ;  /* 0x0000000000007dc7 */ /* 0x000fe20008000000 */
[----:B------:R-:W-:Y:S01]  /*0af0*/  CCTL.IVALL ;  /* 0x00000000ff00798f */ /* 0x000fe20002000000 */
[----:B------:R-:W-:Y:S05]  /*0b00*/  BRA `(.L_x_7) ;  /* 0x0000000000047947 */ /* 0x000fea0003800000 */
.L_x_6:
[----:B------:R-:W-:Y:S06]  /*0b10*/  BAR.SYNC.DEFER_BLOCKING 0x0 ;  /* 0x0000000000007b1d */ /* 0x000fec0000010000 */
.L_x_7:
[----:B------:R-:W-:Y:S05]  /*0b20*/  @!P2 BRA `(.L_x_8) ;  /* 0x000000740090a947 */ /* 0x000fea0003800000 */
[----:B------:R-:W-:-:S13]  /*0b30*/  ISETP.GT.U32.AND P1, PT, R10, 0x1, PT ;  /* 0x000000010a00780c */ /* 0x000fda0003f24070 */
[----:B0-----:R-:W-:Y:S05]  /*0b40*/  @P1 EXIT ;  /* 0x000000000000194d */ /* 0x001fea0003800000 */
[----:B------:R-:W-:Y:S01]  /*0b50*/  ULDC.64 UR4, c[0x0][0x650] ;  /* 0x0001940000047ab9 */ /* 0x000fe20000000a00 */
[----:B------:R-:W-:Y:S01]  /*0b60*/  PRMT R14, RZ, 0x7610, R14 ;  /* 0x00007610ff0e7816 */ /* 0x000fe2000000000e */
[----:B------:R-:W-:Y:S01]  /*0b70*/  IMAD.MOV.U32 R7, RZ, RZ, -0x1 ;  /* 0xffffffffff077424 */ /* 0x000fe200078e00ff */
[----:B------:R-:W-:Y:S01]  /*0b80*/  ISETP.GE.U32.AND P1, PT, R2, UR4, PT ;  /* 0x0000000402007c0c */ /* 0x000fe2000bf26070 */
[----:B------:R-:W-:Y:S02]  /*0b90*/  IMAD.MOV.U32 R10, RZ, RZ, -0x1 ;  /* 0xffffffffff0a7424 */ /* 0x000fe400078e00ff */
[----:B------:R-:W-:Y:S01]  /*0ba0*/  IMAD.MOV.U32 R6, RZ, RZ, -0x1 ;  /* 0xffffffffff067424 */ /* 0x000fe200078e00ff */
[----:B------:R-:W-:-:S13]  /*0bb0*/  ISETP.GE.U32.AND.EX P1, PT, R3, UR5, PT, P1 ;  /* 0x0000000503007c0c */ /* 0x000fda000bf26110 */
[----:B------:R-:W-:Y:S05]  /*0bc0*/  @P1 BRA `(.L_x_9) ;  /* 0x0000000400281947 */ /* 0x000fea0003800000 */
[----:B------:R-:W0:Y:S01]  /*0bd0*/  LDC.64 R22, c[0x0][0x628] ;  /* 0x00018a00ff167b82 */ /* 0x000e220000000a00 */
[----:B------:R-:W-:Y:S02]  /*0be0*/  IMAD.MOV.U32 R6, RZ, RZ, R2 ;  /* 0x000000ffff067224 */ /* 0x000fe400078e0002 */
[----:B------:R-:W-:-:S05]  /*0bf0*/  IMAD.MOV.U32 R7, RZ, RZ, R3 ;  /* 0x000000ffff077224 */ /* 0x000fca00078e0003 */
[----:B------:R-:W1:Y:S08]  /*0c00*/  LDC R10, c[0x0][0x630] ;  /* 0x00018c00ff0a7b82 */ /* 0x000e700000000800 */
[----:B------:R-:W2:Y:S01]  /*0c10*/  LDC.64 R24, c[0x0][0x620] ;  /* 0x00018800ff187b82 */ /* 0x000ea20000000a00 */
[----:B0-----:R-:W-:-:S04]  /*0c20*/  ISETP.NE.U32.AND P1, PT, R22, RZ, PT ;  /* 0x000000ff1600720c */ /* 0x001fc80003f25070 */
[----:B------:R-:W-:-:S13]  /*0c30*/  ISETP.NE.AND.EX P1, PT, R23, RZ, PT, P1 ;  /* 0x000000ff1700720c */ /* 0x000fda0003f25310 */
[----:B-12---:R-:W-:Y:S05]  /*0c40*/  @!P1 BRA `(.L_x_10) ;  /* 0x0000000000289947 */ /* 0x006fea0003800000 */
[----:B------:R-:W0:Y:S02]  /*0c50*/  LDC R15, c[0x0][0x634] ;  /* 0x00018d00ff0f7b82 */ /* 0x000e240000000800 */
[----:B0-----:R-:W-:-:S05]  /*0c60*/  IADD3 R15, P1, R2, R15, RZ ;  /* 0x0000000f020f7210 */ /* 0x001fca0007f3e0ff */
[----:B------:R-:W-:-:S04]  /*0c70*/  IMAD.X R17, RZ, RZ, R3, P1 ;  /* 0x000000ffff117224 */ /* 0x000fc800008e0603 */
[----:B------:R-:W-:-:S04]  /*0c80*/  IMAD.WIDE.U32 R6, R17, R22, RZ ;  /* 0x0000001611067225 */ /* 0x000fc800078e00ff */
[----:B------:R-:W-:-:S04]  /*0c90*/  IMAD.WIDE.U32 R12, P1, R15, R23, R6 ;  /* 0x000000170f0c7225 */ /* 0x000fc80007820006 */
[----:B------:R-:W-:-:S04]  /*0ca0*/  IMAD.WIDE.U32 R6, R15, R22, RZ ;  /* 0x000000160f067225 */ /* 0x000fc800078e00ff */
[----:B------:R-:W-:Y:S01]  /*0cb0*/  IMAD.X R15, RZ, RZ, RZ, P1 ;  /* 0x000000ffff0f7224 */ /* 0x000fe200008e06ff */
[----:B------:R-:W-:Y:S01]  /*0cc0*/  IADD3 RZ, P1, R7, R12, RZ ;  /* 0x0000000c07ff7210 */ /* 0x000fe20007f3e0ff */
[----:B------:R-:W-:-:S04]  /*0cd0*/  IMAD.MOV.U32 R14, RZ, RZ, R13 ;  /* 0x000000ffff0e7224 */ /* 0x000fc800078e000d */
[----:B------:R-:W-:-:S08]  /*0ce0*/  IMAD.WIDE.U32.X R6, R17, R23, R14, P1 ;  /* 0x0000001711067225 */ /* 0x000fd000008e040e */
.L_x_10:
[----:B------:R-:W0:Y:S01]  /*0cf0*/  LDC.64 R22, c[0x0][0x640] ;  /* 0x00019000ff167b82 */ /* 0x000e220000000a00 */
[--C-:B------:R-:W-:Y:S01]  /*0d00*/  SHF.R.U64 R26, R6, R10, R7.reuse ;  /* 0x0000000a061a7219 */ /* 0x100fe20000001207 */
[----:B------:R-:W-:Y:S01]  /*0d10*/  IMAD R20, R19, R20, R8 ;  /* 0x0000001413147224 */ /* 0x000fe200078e0208 */
[----:B------:R-:W-:Y:S01]  /*0d20*/  SHF.R.U32.HI R6, RZ, R10, R7 ;  /* 0x0000000aff067219 */ /* 0x000fe20000011607 */
[----:B------:R-:W-:Y:S01]  /*0d30*/  IMAD.MOV.U32 R19, RZ, RZ, 0x1 ;  /* 0x00000001ff137424 */ /* 0x000fe200078e00ff */
[----:B------:R-:W-:-:S03]  /*0d40*/  IADD3 R9, P1, RZ, -R26, RZ ;  /* 0x8000001aff097210 */ /* 0x000fc60007f3e0ff */
[----:B------:R-:W1:Y:S02]  /*0d50*/  LDC R12, c[0x0][0x618] ;  /* 0x00018600ff0c7b82 */ /* 0x000e640000000800 */
[----:B------:R-:W-:-:S04]  /*0d60*/  IMAD.X R7, RZ, RZ, ~R6, P1 ;  /* 0x000000ffff077224 */ /* 0x000fc800008e0e06 */
[-C--:B------:R-:W-:Y:S02]  /*0d70*/  IMAD R10, R7, R24.reuse, RZ ;  /* 0x00000018070a7224 */ /* 0x080fe400078e02ff */
[----:B------:R-:W2:Y:S01]  /*0d80*/  LDC R16, c[0x0][0x608] ;  /* 0x00018200ff107b82 */ /* 0x000ea20000000800 */
[----:B------:R-:W-:-:S04]  /*0d90*/  IMAD.WIDE.U32 R6, R9, R24, R2 ;  /* 0x0000001809067225 */ /* 0x000fc800078e0002 */
[----:B------:R-:W-:-:S03]  /*0da0*/  IMAD R9, R9, R25, R10 ;  /* 0x0000001909097224 */ /* 0x000fc600078e020a */
[----:B------:R-:W3:Y:S01]  /*0db0*/  LDC R18, c[0x0][0x658] ;  /* 0x00019600ff127b82 */ /* 0x000ee20000000800 */
[----:B------:R-:W-:Y:S01]  /*0dc0*/  IMAD.IADD R7, R7, 0x1, R9 ;  /* 0x0000000107077824 */ /* 0x000fe200078e0209 */
[----:B0-----:R-:W-:Y:S01]  /*0dd0*/  ISETP.NE.U32.AND P1, PT, R22, RZ, PT ;  /* 0x000000ff1600720c */ /* 0x001fe20003f25070 */
[----:B------:R-:W-:-:S03]  /*0de0*/  IMAD.MOV.U32 R9, RZ, RZ, -0x1 ;  /* 0xffffffffff097424 */ /* 0x000fc600078e00ff */
[----:B------:R-:W-:Y:S02]  /*0df0*/  ISETP.NE.AND.EX P1, PT, R23, RZ, PT, P1 ;  /* 0x000000ff1700720c */ /* 0x000fe40003f25310 */
[----:B------:R-:W0:Y:S01]  /*0e00*/  LDC R17, c[0x0][0x600] ;  /* 0x00018000ff117b82 */ /* 0x000e220000000800 */
[-CC-:B-1----:R-:W-:Y:S02]  /*0e10*/  SHF.R.U64 R14, R6, R12.reuse, R7.reuse ;  /* 0x0000000c060e7219 */ /* 0x182fe40000001207 */
[----:B------:R-:W-:-:S05]  /*0e20*/  SHF.R.U32.HI R7, RZ, R12, R7 ;  /* 0x0000000cff077219 */ /* 0x000fca0000011607 */
[----:B------:R-:W1:Y:S01]  /*0e30*/  LDC R21, c[0x0][0x648] ;  /* 0x00019200ff157b82 */ /* 0x000e620000000800 */
[-CC-:B--2---:R-:W-:Y:S02]  /*0e40*/  SHF.R.U64 R27, R14, R16.reuse, R7.reuse ;  /* 0x000000100e1b7219 */ /* 0x184fe40000001207 */
[----:B------:R-:W-:-:S05]  /*0e50*/  SHF.R.U32.HI R7, RZ, R16, R7 ;  /* 0x00000010ff077219 */ /* 0x000fca0000011607 */
[----:B------:R-:W2:Y:S01]  /*0e60*/  LDC R25, c[0x0][0x638] ;  /* 0x00018e00ff197b82 */ /* 0x000ea20000000800 */
[-C--:B---3--:R-:W-:Y:S02]  /*0e70*/  SHF.L.U32 R6, R9, R18.reuse, RZ ;  /* 0x0000001209067219 */ /* 0x088fe400000006ff */
[--C-:B------:R-:W-:Y:S02]  /*0e80*/  SHF.R.U64 R16, R27, R18, R7.reuse ;  /* 0x000000121b107219 */ /* 0x100fe40000001207 */
[----:B------:R-:W-:Y:S02]  /*0e90*/  LOP3.LUT R10, RZ, R6, RZ, 0x33, !PT ;  /* 0x00000006ff0a7212 */ /* 0x000fe400078e33ff */
[----:B------:R-:W-:Y:S01]  /*0ea0*/  SHF.R.U32.HI R7, RZ, R18, R7 ;  /* 0x00000012ff077219 */ /* 0x000fe20000011607 */
[----:B------:R-:W3:Y:S01]  /*0eb0*/  LDC R24, c[0x0][0x610] ;  /* 0x00018400ff187b82 */ /* 0x000ee20000000800 */
[----:B------:R-:W-:Y:S01]  /*0ec0*/  IMAD.MOV.U32 R6, RZ, RZ, R16 ;  /* 0x000000ffff067224 */ /* 0x000fe200078e0010 */
[----:B------:R-:W-:Y:S06]  /*0ed0*/  @!P1 BRA `(.L_x_11) ;  /* 0x0000000000289947 */ /* 0x000fec0003800000 */
[----:B------:R-:W4:Y:S02]  /*0ee0*/  LDC R13, c[0x0][0x64c] ;  /* 0x00019300ff0d7b82 */ /* 0x000f240000000800 */
[----:B----4-:R-:W-:-:S05]  /*0ef0*/  IADD3 R13, P1, R16, R13, RZ ;  /* 0x0000000d100d7210 */ /* 0x010fca0007f3e0ff */
        /* <DEDUP_REMOVED lines=8> */
.L_x_11:
[----:B-1----:R-:W-:Y:S01]  /*0f80*/  SHF.R.U64 R8, R6, R21, R7 ;  /* 0x0000001506087219 */ /* 0x002fe20000001207 */
[----:B0-----:R-:W-:Y:S01]  /*0f90*/  VIADD R9, R17, 0xffffffff ;  /* 0xffffffff11097836 */ /* 0x001fe20000000000 */
[----:B------:R-:W-:Y:S02]  /*0fa0*/  SHF.L.U32 R6, R19, R18, RZ ;  /* 0x0000001213067219 */ /* 0x000fe400000006ff */
[----:B------:R-:W-:Y:S01]  /*0fb0*/  LOP3.LUT R7, R27, R10, RZ, 0xc0, !PT ;  /* 0x0000000a1b077212 */ /* 0x000fe200078ec0ff */
[----:B------:R-:W-:Y:S01]  /*0fc0*/  IMAD.MOV R10, RZ, RZ, -R8 ;  /* 0x000000ffff0a7224 */ /* 0x000fe200078e0a08 */
[----:B------:R-:W-:Y:S02]  /*0fd0*/  SEL R11, R11, R20, !P4 ;  /* 0x000000140b0b7207 */ /* 0x000fe40006000000 */
[----:B------:R-:W-:Y:S01]  /*0fe0*/  LOP3.LUT R9, R14, R9, RZ, 0xc0, !PT ;  /* 0x000000090e097212 */ /* 0x000fe200078ec0ff */
[----:B------:R-:W-:Y:S02]  /*0ff0*/  IMAD R8, R6, R8, R7 ;  /* 0x0000000806087224 */ /* 0x000fe400078e0207 */
[----:B--2---:R-:W-:-:S02]  /*1000*/  IMAD R6, R10, R25, R16 ;  /* 0x000000190a067224 */ /* 0x004fc400078e0210 */
[----:B---3--:R-:W-:Y:S02]  /*1010*/  IMAD R11, R8, R24, R11 ;  /* 0x00000018080b7224 */ /* 0x008fe400078e020b */
[----:B------:R-:W-:Y:S02]  /*1020*/  IMAD R6, R6, R17, R9 ;  /* 0x0000001106067224 */ /* 0x000fe400078e0209 */
[----:B------:R-:W-:-:S03]  /*1030*/  IMAD.MOV.U32 R14, RZ, RZ, 0x1 ;  /* 0x00000001ff0e7424 */ /* 0x000fc600078e00ff */
[----:B------:R-:W-:Y:S02]  /*1040*/  SEL R10, R6, R11, !P4 ;  /* 0x0000000b060a7207 */ /* 0x000fe40006000000 */
[----:B------:R-:W-:Y:S01]  /*1050*/  SEL R7, R11, R6, !P4 ;  /* 0x000000060b077207 */ /* 0x000fe20006000000 */
[----:B------:R-:W-:-:S07]  /*1060*/  IMAD.MOV.U32 R6, RZ, RZ, R26 ;  /* 0x000000ffff067224 */ /* 0x000fce00078e001a */
.L_x_9:
[----:B------:R-:W-:-:S08]  /*1070*/  NOP ;  /* 0x0000000000007918 */ /* 0x000fd00000000000 */
[----:B------:R-:W0:Y:S02]  /*1080*/  USETMAXREG.TRY_ALLOC.CTAPOOL UP0, 0xe8 ;  /* 0x000000e8000079c8 */ /* 0x000e240008000600 */
[----:B0-----:R-:W-:-:S13]  /*1090*/  PLOP3.LUT P1, PT, PT, PT, UP0, 0x80, 0x0 ;  /* 0x000000000000781c */ /* 0x001fda0003f2f008 */
[----:B------:R-:W-:Y:S05]  /*10a0*/  @!P1 BRA `(.L_x_9) ;  /* 0xfffffffc00f09947 */ /* 0x000fea000383ffff */
[----:B------:R-:W-:Y:S01]  /*10b0*/  ULDC.64 UR4, c[0x0][0x598] ;  /* 0x0001660000047ab9 */ /* 0x000fe20000000a00 */
[----:B------:R-:W-:Y:S01]  /*10c0*/  ULDC.64 UR16, c[0x0][0x208] ;  /* 0x0000820000107ab9 */ /* 0x000fe20000000a00 */
[----:B------:R-:W-:-:S04]  /*10d0*/  ISETP.NE.U32.AND P1, PT, RZ, UR4, PT ;  /* 0x00000004ff007c0c */ /* 0x000fc8000bf25070 */
[----:B------:R-:W-:-:S13]  /*10e0*/  ISETP.NE.AND.EX P1, PT, RZ, UR5, PT, P1 ;  /* 0x00000005ff007c0c */ /* 0x000fda000bf25310 */
[----:B------:R-:W-:Y:S05]  /*10f0*/  @!P1 BRA `(.L_x_12) ;  /* 0x00000000001c9947 */ /* 0x000fea0003800000 */
[----:B------:R-:W0:Y:S02]  /*1100*/  LDC.64 R8, c[0x0][0x598] ;  /* 0x00016600ff087b82 */ /* 0x000e240000000a00 */
[----:B0-----:R-:W2:Y:S02]  /*1110*/  LDG.E.64 R8, desc[UR16][R8.64] ;  /* 0x0000001008087981 */ /* 0x001ea4000c1e1b00 */
[----:B--2---:R-:W-:-:S04]  /*1120*/  ISETP.NE.U32.AND P1, PT, R8, RZ, PT ;  /* 0x000000ff0800720c */ /* 0x004fc80003f25070 */
[----:B------:R-:W-:-:S13]  /*1130*/  ISETP.NE.AND.EX P1, PT, R9, RZ, PT, P1 ;  /* 0x000000ff0900720c */ /* 0x000fda0003f25310 */
[----:B------:R-:W-:Y:S05]  /*1140*/  @!P1 BRA `(.L_x_12) ;  /* 0x0000000000089947 */ /* 0x000fea0003800000 */
[----:B------:R0:W5:Y:S01]  /*1150*/  LD.E R8, desc[UR16][R8.64] ;  /* 0x0000001008087980 */ /* 0x000162000c101900 */
[----:B------:R-:W-:Y:S05]  /*1160*/  BRA `(.L_x_13) ;  /* 0x0000000000207947 */ /* 0x000fea0003800000 */
.L_x_12:
[----:B------:R-:W-:Y:S02]  /*1170*/  ULDC.64 UR4, c[0x0][0x588] ;  /* 0x0001620000047ab9 */ /* 0x000fe40000000a00 */
[----:B------:R-:W-:-:S04]  /*1180*/  ISETP.NE.U32.AND P1, PT, RZ, UR4, PT ;  /* 0x00000004ff007c0c */ /* 0x000fc8000bf25070 */
[----:B------:R-:W-:-:S13]  /*1190*/  ISETP.NE.AND.EX P1, PT, RZ, UR5, PT, P1 ;  /* 0x00000005ff007c0c */ /* 0x000fda000bf25310 */
[----:B------:R-:W-:Y:S05]  /*11a0*/  @!P1 BRA `(.L_x_14) ;  /* 0x00000000000c9947 */ /* 0x000fea0003800000 */
[----:B------:R-:W0:Y:S02]  /*11b0*/  LDC.64 R8, c[0x0][0x588] ;  /* 0x00016200ff087b82 */ /* 0x000e240000000a00 */
[----:B0-----:R1:W5:Y:S01]  /*11c0*/  LDG.E R8, desc[UR16][R8.64] ;  /* 0x0000001008087981 */ /* 0x001362000c1e1900 */
[----:B------:R-:W-:Y:S05]  /*11d0*/  BRA `(.L_x_13) ;  /* 0x0000000000047947 */ /* 0x000fea0003800000 */
.L_x_14:
[----:B------:R-:W2:Y:S02]  /*11e0*/  LDC R8, c[0x0][0x580] ;  /* 0x00016000ff087b82 */ /* 0x000ea40000000800 */
.L_x_13:
[----:B------:R-:W-:Y:S02]  /*11f0*/  ULDC.64 UR4, c[0x0][0x5a0] ;  /* 0x0001680000047ab9 */ /* 0x000fe40000000a00 */
[----:B------:R-:W-:-:S04]  /*1200*/  ISETP.NE.U32.AND P1, PT, RZ, UR4, PT ;  /* 0x00000004ff007c0c */ /* 0x000fc8000bf25070 */
[----:B------:R-:W-:-:S13]  /*1210*/  ISETP.NE.AND.EX P1, PT, RZ, UR5, PT, P1 ;  /* 0x00000005ff007c0c */ /* 0x000fda000bf25310 */
[----:B------:R-:W-:Y:S05]  /*1220*/  @!P1 BRA `(.L_x_15) ;  /* 0x00000000001c9947 */ /* 0x000fea0003800000 */
[----:B------:R-:W3:Y:S02]  /*1230*/  LDC.64 R12, c[0x0][0x5a0] ;  /* 0x00016800ff0c7b82 */ /* 0x000ee40000000a00 */
[----:B---3--:R-:W3:Y:S02]  /*1240*/  LDG.E.64 R12, desc[UR16][R12.64] ;  /* 0x000000100c0c7981 */ /* 0x008ee4000c1e1b00 */
[----:B---3--:R-:W-:-:S04]  /*1250*/  ISETP.NE.U32.AND P1, PT, R12, RZ, PT ;  /* 0x000000ff0c00720c */ /* 0x008fc80003f25070 */
[----:B------:R-:W-:-:S13]  /*1260*/  ISETP.NE.AND.EX P1, PT, R13, RZ, PT, P1 ;  /* 0x000000ff0d00720c */ /* 0x000fda0003f25310 */
[----:B------:R-:W-:Y:S05]  /*1270*/  @!P1 BRA `(.L_x_15) ;  /* 0x0000000000089947 */ /* 0x000fea0003800000 */
[----:B01----:R0:W5:Y:S01]  /*1280*/  LD.E R9, desc[UR16][R12.64] ;  /* 0x000000100c097980 */ /* 0x003162000c101900 */
[----:B------:R-:W-:Y:S05]  /*1290*/  BRA `(.L_x_16) ;  /* 0x0000000000207947 */ /* 0x000fea0003800000 */
.L_x_15:
[----:B------:R-:W-:Y:S02]  /*12a0*/  ULDC.64 UR4, c[0x0][0x590] ;  /* 0x0001640000047ab9 */ /* 0x000fe40000000a00 */
[----:B------:R-:W-:-:S04]  /*12b0*/  ISETP.NE.U32.AND P1, PT, RZ, UR4, PT ;  /* 0x00000004ff007c0c */ /* 0x000fc8000bf25070 */
[----:B------:R-:W-:-:S13]  /*12c0*/  ISETP.NE.AND.EX P1, PT, RZ, UR5, PT, P1 ;  /* 0x00000005ff007c0c */ /* 0x000fda000bf25310 */
[----:B------:R-:W-:Y:S05]  /*12d0*/  @!P1 BRA `(.L_x_17) ;  /* 0x00000000000c9947 */ /* 0x000fea0003800000 */
[----:B------:R-:W0:Y:S02]  /*12e0*/  LDC.64 R12, c[0x0][0x590] ;  /* 0x00016400ff0c7b82 */ /* 0x000e240000000a00 */
[----:B01----:R1:W5:Y:S01]  /*12f0*/  LDG.E R9, desc[UR16][R12.64] ;  /* 0x000000100c097981 */ /* 0x003362000c1e1900 */
[----:B------:R-:W-:Y:S05]  /*1300*/  BRA `(.L_x_16) ;  /* 0x0000000000047947 */ /* 0x000fea0003800000 */
.L_x_17:
[----:B01----:R-:W3:Y:S02]  /*1310*/  LDC R9, c[0x0][0x584] ;  /* 0x00016100ff097b82 */ /* 0x003ee40000000800 */
.L_x_16:
[----:B------:R-:W-:-:S13]  /*1320*/  LOP3.LUT P1, RZ, R14, 0xff, RZ, 0xc0, !PT ;  /* 0x000000ff0eff7812 */ /* 0x000fda000782c0ff */
[----:B------:R-:W-:Y:S05]  /*1330*/  @!P1 EXIT ;  /* 0x000000000000994d */ /* 0x000fea0003800000 */
[----:B------:R-:W-:Y:S01]  /*1340*/  ULDC UR4, c[0x0][0x28c] ;  /* 0x0000a30000047ab9 */ /* 0x000fe20000000800 */
[----:B------:R-:W-:Y:S01]  /*1350*/  LOP3.LUT R146, R4, 0x1, RZ, 0xfc, !PT ;  /* 0x0000000104927812 */ /* 0x000fe200078efcff */
[----:B------:R-:W-:-:S04]  /*1360*/  UIADD3 UR4, UR4, 0x1f, URZ ;  /* 0x0000001f04047890 */ /* 0x000fc8000fffe03f */
[----:B------:R-:W-:-:S04]  /*1370*/  USHF.R.S32.HI UR5, URZ, 0x1f, UR4 ;  /* 0x0000001f3f057899 */ /* 0x000fc80008011404 */
[----:B------:R-:W-:-:S03]  /*1380*/  ULEA.HI UR5, UR5, UR4, URZ, 0x5 ;  /* 0x0000000405057291 */ /* 0x000fc6000f8f283f */
[----:B------:R-:W-:Y:S01]  /*1390*/  UMOV UR4, URZ ;  /* 0x0000003f00047c82 */ /* 0x000fe20008000000 */
[----:B------:R-:W-:-:S03]  /*13a0*/  USHF.R.S32.HI UR9, URZ, 0x5, UR5 ;  /* 0x000000053f097899 */ /* 0x000fc60008011405 */
[----:B------:R-:W-:-:S09]  /*13b0*/  UMOV UR5, URZ ;  /* 0x0000003f00057c82 */ /* 0x000fd20008000000 */
.L_x_172:
[----:B------:R-:W-:Y:S01]  /*13c0*/  LOP3.LUT R11, R0, 0x80, RZ, 0xc0, !PT ;  /* 0x00000080000b7812 */ /* 0x000fe200078ec0ff */
[----:B------:R-:W4:Y:S01]  /*13d0*/  S2UR UR13, SR_CgaCtaId ;  /* 0x00000000000d79c3 */ /* 0x000f220000008800 */
[----:B------:R-:W-:Y:S01]  /*13e0*/  UMOV UR12, 0x400 ;  /* 0x00000400000c7882 */ /* 0x000fe20000000000 */
[----:B------:R-:W-:Y:S01]  /*13f0*/  UMOV UR6, URZ ;  /* 0x0000003f00067c82 */ /* 0x000fe20008000000 */
[----:B------:R-:W-:Y:S01]  /*1400*/  SHF.R.U32.HI R11, RZ, 0x7, R11 ;  /* 0x00000007ff0b7819 */ /* 0x000fe2000001160b */
[----:B------:R-:W-:Y:S01]  /*1410*/  UMOV UR7, URZ ;  /* 0x0000003f00077c82 */ /* 0x000fe20008000000 */
[----:B------:R-:W-:Y:S01]  /*1420*/  UMOV UR18, UR5 ;  /* 0x0000000500127c82 */ /* 0x000fe20008000000 */
[----:B------:R-:W-:Y:S02]  /*1430*/  CS2R R20, SRZ ;  /* 0x0000000000147805 */ /* 0x000fe4000001ff00 */
[----:B------:R-:W-:Y:S01]  /*1440*/  CS2R R18, SRZ ;  /* 0x0000000000127805 */ /* 0x000fe2000001ff00 */
[----:B01---5:R-:W0:Y:S01]  /*1450*/  LDC R12, c[0x0][0x28c] ;  /* 0x0000a300ff0c7b82 */ /* 0x023e220000000800 */
[----:B------:R-:W1:Y:S01]  /*1460*/  SHFL.IDX PT, R11, R11, RZ, 0x1f ;  /* 0x00001fff0b0b7589 */ /* 0x000e6200000e0000 */
[----:B------:R-:W-:-:S02]  /*1470*/  CS2R R22, SRZ ;  /* 0x0000000000167805 */ /* 0x000fc4000001ff00 */
[----:B------:R-:W-:Y:S02]  /*1480*/  CS2R R88, SRZ ;  /* 0x0000000000587805 */ /* 0x000fe4000001ff00 */
[----:B------:R-:W-:Y:S02]  /*1490*/  CS2R R90, SRZ ;  /* 0x00000000005a7805 */ /* 0x000fe4000001ff00 */
[----:B------:R-:W-:Y:S02]  /*14a0*/  CS2R R92, SRZ ;  /* 0x00000000005c7805 */ /* 0x000fe4000001ff00 */
[----:B------:R-:W-:Y:S02]  /*14b0*/  CS2R R94, SRZ ;  /* 0x00000000005e7805 */ /* 0x000fe4000001ff00 */
[----:B------:R-:W-:Y:S02]  /*14c0*/  CS2R R96, SRZ ;  /* 0x0000000000607805 */ /* 0x000fe4000001ff00 */
        /* <DEDUP_REMOVED lines=16> */
[----:B0-----:R-:W-:Y:S02]  /*15d0*/  ISETP.GE.AND P1, PT, R12, 0x1, PT ;  /* 0x000000010c00780c */ /* 0x001fe40003f26270 */
[----:B------:R-:W-:Y:S02]  /*15e0*/  CS2R R130, SRZ ;  /* 0x0000000000827805 */ /* 0x000fe4000001ff00 */
[----:B-1----:R-:W-:-:S02]  /*15f0*/  R2UR UR8, R11 ;  /* 0x000000000b0872ca */ /* 0x002fc400000e0000 */
[----:B------:R-:W-:Y:S02]  /*1600*/  CS2R R132, SRZ ;  /* 0x0000000000847805 */ /* 0x000fe4000001ff00 */
[----:B------:R-:W-:Y:S02]  /*1610*/  CS2R R134, SRZ ;  /* 0x0000000000867805 */ /* 0x000fe4000001ff00 */
[----:B------:R-:W-:Y:S02]  /*1620*/  CS2R R136, SRZ ;  /* 0x0000000000887805 */ /* 0x000fe4000001ff00 */
[----:B------:R-:W-:Y:S02]  /*1630*/  CS2R R138, SRZ ;  /* 0x00000000008a7805 */ /* 0x000fe4000001ff00 */
[----:B------:R-:W-:Y:S02]  /*1640*/  CS2R R140, SRZ ;  /* 0x00000000008c7805 */ /* 0x000fe4000001ff00 */
[----:B------:R-:W-:-:S02]  /*1650*/  CS2R R142, SRZ ;  /* 0x00000000008e7805 */ /* 0x000fc4000001ff00 */
[----:B------:R-:W-:Y:S01]  /*1660*/  CS2R R144, SRZ ;  /* 0x0000000000907805 */ /* 0x000fe2000001ff00 */
[----:B------:R-:W-:Y:S01]  /*1670*/  IMAD.U32 R15, RZ, RZ, UR4 ;  /* 0x00000004ff0f7e24 */ /* 0x000fe2000f8e00ff */
[----:B------:R-:W-:Y:S02]  /*1680*/  CS2R R56, SRZ ;  /* 0x0000000000387805 */ /* 0x000fe4000001ff00 */
[----:B------:R-:W-:Y:S02]  /*1690*/  CS2R R58, SRZ ;  /* 0x00000000003a7805 */ /* 0x000fe4000001ff00 */
[----:B------:R-:W-:Y:S02]  /*16a0*/  CS2R R60, SRZ ;  /* 0x00000000003c7805 */ /* 0x000fe4000001ff00 */
[----:B------:R-:W-:Y:S01]  /*16b0*/  CS2R R62, SRZ ;  /* 0x00000000003e7805 */ /* 0x000fe2000001ff00 */
[----:B------:R-:W-:Y:S01]  /*16c0*/  ULEA.HI UR10, UR8, UR8, URZ, 0x1 ;  /* 0x00000008080a7291 */ /* 0x000fe2000f8f083f */
[----:B------:R-:W-:-:S02]  /*16d0*/  CS2R R64, SRZ ;  /* 0x0000000000407805 */ /* 0x000fc4000001ff00 */
[----:B------:R-:W-:Y:S02]  /*16e0*/  CS2R R66, SRZ ;  /* 0x0000000000427805 */ /* 0x000fe4000001ff00 */
[----:B------:R-:W-:Y:S01]  /*16f0*/  CS2R R68, SRZ ;  /* 0x0000000000447805 */ /* 0x000fe2000001ff00 */
[----:B------:R-:W-:Y:S01]  /*1700*/  ULOP3.LUT UR11, UR10, 0x1ffffe, URZ, 0xc0, !UPT ;  /* 0x001ffffe0a0b7892 */ /* 0x000fe2000f8ec03f */
[----:B------:R-:W-:Y:S01]  /*1710*/  CS2R R70, SRZ ;  /* 0x0000000000467805 */ /* 0x000fe2000001ff00 */
[----:B----4-:R-:W-:Y:S01]  /*1720*/  ULEA UR10, UR13, UR12, 0x18 ;  /* 0x0000000c0d0a7291 */ /* 0x010fe2000f8ec03f */
[----:B------:R-:W-:Y:S01]  /*1730*/  CS2R R72, SRZ ;  /* 0x0000000000487805 */ /* 0x000fe2000001ff00 */
[----:B------:R-:W-:Y:S01]  /*1740*/  UIADD3 UR11, UR8, -UR11, URZ ;  /* 0x8000000b080b7290 */ /* 0x000fe2000fffe03f */
[----:B------:R-:W-:Y:S02]  /*1750*/  CS2R R74, SRZ ;  /* 0x00000000004a7805 */ /* 0x000fe4000001ff00 */
[----:B------:R-:W-:Y:S01]  /*1760*/  CS2R R76, SRZ ;  /* 0x00000000004c7805 */ /* 0x000fe2000001ff00 */
[----:B------:R-:W-:Y:S01]  /*1770*/  UMOV UR8, URZ ;  /* 0x0000003f00087c82 */ /* 0x000fe20008000000 */
[----:B------:R-:W-:Y:S01]  /*1780*/  ULEA UR11, UR11, UR10, 0xb ;  /* 0x0000000a0b0b7291 */ /* 0x000fe2000f8e583f */
[----:B------:R-:W-:-:S02]  /*1790*/  CS2R R78, SRZ ;  /* 0x00000000004e7805 */ /* 0x000fc4000001ff00 */
[----:B------:R-:W-:Y:S02]  /*17a0*/  CS2R R80, SRZ ;  /* 0x0000000000507805 */ /* 0x000fe4000001ff00 */
[----:B------:R-:W-:Y:S01]  /*17b0*/  CS2R R82, SRZ ;  /* 0x0000000000527805 */ /* 0x000fe2000001ff00 */
[----:B------:R-:W-:Y:S01]  /*17c0*/  UIADD3 UR11, UR11, 0x280, URZ ;  /* 0x000002800b0b7890 */ /* 0x000fe2000fffe03f */
[----:B------:R-:W-:Y:S02]  /*17d0*/  CS2R R84, SRZ ;  /* 0x0000000000547805 */ /* 0x000fe4000001ff00 */
[----:B------:R-:W-:Y:S02]  /*17e0*/  CS2R R86, SRZ ;  /* 0x0000000000567805 */ /* 0x000fe4000001ff00 */
[----:B------:R-:W-:Y:S01]  /*17f0*/  CS2R R24, SRZ ;  /* 0x0000000000187805 */ /* 0x000fe2000001ff00 */
[----:B------:R-:W-:Y:S01]  /*1800*/  USHF.R.U32.HI UR11, URZ, 0x4, UR11 ;  /* 0x000000043f0b7899 */ /* 0x000fe2000801160b */
[----:B------:R-:W-:-:S02]  /*1810*/  CS2R R26, SRZ ;  /* 0x00000000001a7805 */ /* 0x000fc4000001ff00 */
[----:B------:R-:W-:Y:S02]  /*1820*/  CS2R R28, SRZ ;  /* 0x00000000001c7805 */ /* 0x000fe4000001ff00 */
[----:B------:R-:W-:Y:S01]  /*1830*/  CS2R R30, SRZ ;  /* 0x00000000001e7805 */ /* 0x000fe2000001ff00 */
[----:B------:R-:W-:Y:S01]  /*1840*/  ULOP3.LUT UR11, UR11, 0x3fff, URZ, 0xc0, !UPT ;  /* 0x00003fff0b0b7892 */ /* 0x000fe2000f8ec03f */
        /* <DEDUP_REMOVED lines=11> */
[----:B------:R-:W-:Y:S01]  /*1900*/  CS2R R54, SRZ ;  /* 0x0000000000367805 */ /* 0x000fe2000001ff00 */
[----:B--2---:R-:W-:Y:S06]  /*1910*/  @!P1 BRA `(.L_x_18) ;  /* 0x00000008002c9947 */ /* 0x004fec0003800000 */
[----:B------:R-:W-:-:S13]  /*1920*/  ISETP.NE.AND P2, PT, R146, 0x3, PT ;  /* 0x000000039200780c */ /* 0x000fda0003f45270 */
[----:B------:R-:W-:Y:S05]  /*1930*/  @!P2 BRA `(.L_x_19) ;  /* 0x000000000004a947 */ /* 0x000fea0003800000 */
[----:B------:R-:W-:Y:S01]  /*1940*/  BPT.TRAP 0x1 ;  /* 0x000000040000795c */ /* 0x000fe20000300000 */
.L_x_19:
[----:B------:R-:W-:Y:S01]  /*1950*/  ULEA UR7, UR5, UR10, 0x3 ;  /* 0x0000000a05077291 */ /* 0x000fe2000f8e183f */
[----:B------:R-:W-:-:S05]  /*1960*/  IMAD.U32 R11, RZ, RZ, UR4 ;  /* 0x00000004ff0b7e24 */ /* 0x000fca000f8e00ff */
[----:B------:R-:W-:-:S04]  /*1970*/  SHF.L.U32 R11, R11, 0x1f, RZ ;  /* 0x0000001f0b0b7819 */ /* 0x000fc800000006ff */
[----:B------:R0:W1:Y:S01]  /*1980*/  SYNCS.PHASECHK.TRANS64.TRYWAIT P1, [UR7], R11 ;  /* 0x0000000bff0075a7 */ /* 0x0000620008020147 */
[----:B------:R-:W-:Y:S05]  /*1990*/  @!P2 BRA `(.L_x_20) ;  /* 0x000000000004a947 */ /* 0x000fea0003800000 */
[----:B------:R-:W-:Y:S01]  /*19a0*/  BPT.TRAP 0x1 ;  /* 0x000000040000795c */ /* 0x000fe20000300000 */
.L_x_20:
[----:B------:R-:W-:Y:S01]  /*19b0*/  UMOV UR6, 0x1 ;  /* 0x0000000100067882 */ /* 0x000fe20000000000 */
[----:B------:R-:W-:Y:S01]  /*19c0*/  IMAD.MOV.U32 R20, RZ, RZ, RZ ;  /* 0x000000ffff147224 */ /* 0x000fe200078e00ff */
[----:B-1----:R-:W-:Y:S06]  /*19d0*/  @P1 BRA `(.L_x_21) ;  /* 0x0000000000081947 */ /* 0x002fec0003800000 */
[----:B------:R-:W1:Y:S02]  /*19e0*/  SYNCS.PHASECHK.TRANS64.TRYWAIT P1, [UR7], R11 ;  /* 0x0000000bff0075a7 */ /* 0x000e640008020147 */
[----:B-1----:R-:W-:Y:S05]  /*19f0*/  @!P1 BRA `(.L_x_22) ;  /* 0x0000008400c09947 */ /* 0x002fea0003800000 */
.L_x_21:
[----:B------:R-:W-:Y:S01]  /*1a00*/  UIADD3 UR7, UR10, 0x2c280, URZ ;  /* 0x0002c2800a077890 */ /* 0x000fe2000fffe03f */
[----:B------:R-:W-:Y:S01]  /*1a10*/  WARPGROUP.ARRIVE ;  /* 0x00000000000079c5 */ /* 0x000fe20000000000 */
[----:B------:R-:W-:Y:S01]  /*1a20*/  ULOP3.LUT UR12, UR11, 0x10000, URZ, 0xfc, !UPT ;  /* 0x000100000b0c7892 */ /* 0x000fe2000f8efc3f */
[----:B------:R-:W-:Y:S01]  /*1a30*/  IMAD.MOV.U32 R21, RZ, RZ, RZ ;  /* 0x000000ffff157224 */ /* 0x000fe200078e00ff */
[----:B------:R-:W-:Y:S01]  /*1a40*/  USHF.R.U32.HI UR7, URZ, 0x4, UR7 ;  /* 0x000000043f077899 */ /* 0x000fe20008011607 */
[----:B------:R-:W-:Y:S01]  /*1a50*/  CS2R R18, SRZ ;  /* 0x0000000000127805 */ /* 0x000fe2000001ff00 */
[----:B------:R-:W-:Y:S01]  /*1a60*/  ULEA UR12, UR5, UR12, 0x9 ;  /* 0x0000000c050c7291 */ /* 0x000fe2000f8e483f */
[----:B------:R-:W-:Y:S01]  /*1a70*/  CS2R R22, SRZ ;  /* 0x0000000000167805 */ /* 0x000fe2000001ff00 */
[----:B------:R-:W-:Y:S01]  /*1a80*/  ULOP3.LUT UR7, UR7, 0x3fff, URZ, 0xc0, !UPT ;  /* 0x00003fff07077892 */ /* 0x000fe2000f8ec03f */
[----:B------:R-:W-:Y:S01]  /*1a90*/  CS2R R88, SRZ ;  /* 0x0000000000587805 */ /* 0x000fe2000001ff00 */
[----:B------:R-:W-:Y:S01]  /*1aa0*/  UMOV UR13, 0xc0000010 ;  /* 0xc0000010000d7882 */ /* 0x000fe20000000000 */
[----:B------:R-:W-:Y:S01]  /*1ab0*/  UMOV UR15, 0xc0000010 ;  /* 0xc0000010000f7882 */ /* 0x000fe20000000000 */
[----:B------:R-:W-:Y:S01]  /*1ac0*/  ULOP3.LUT UR7, UR7, 0x10000, URZ, 0xfc, !UPT ;  /* 0x0001000007077892 */ /* 0x000fe2000f8efc3f */
[----:B------:R-:W-:-:S02]  /*1ad0*/  CS2R R90, SRZ ;  /* 0x00000000005a7805 */ /* 0x000fc4000001ff00 */
[----:B------:R-:W-:Y:S02]  /*1ae0*/  CS2R R92, SRZ ;  /* 0x00000000005c7805 */ /* 0x000fe4000001ff00 */
[----:B------:R-:W-:Y:S01]  /*1af0*/  CS2R R94, SRZ ;  /* 0x00000000005e7805 */ /* 0x000fe2000001ff00 */
[----:B------:R-:W-:Y:S01]  /*1b00*/  ULEA UR14, UR5, UR7, 0x7 ;  /* 0x00000007050e7291 */ /* 0x000fe2000f8e383f */
[----:B------:R-:W-:Y:S01]  /*1b10*/  CS2R R96, SRZ ;  /* 0x0000000000607805 */ /* 0x000fe2000001ff00 */
[----:B------:R-:W-:Y:S01]  /*1b20*/  UIADD3 UR7, UR12, 0x100, URZ ;  /* 0x000001000c077890 */ /* 0x000fe2000fffe03f */
[----:B------:R-:W-:Y:S02]  /*1b30*/  CS2R R98, SRZ ;  /* 0x0000000000627805 */ /* 0x000fe4000001ff00 */
[----:B------:R-:W-:Y:S02]  /*1b40*/  CS2R R100, SRZ ;  /* 0x0000000000647805 */ /* 0x000fe4000001ff00 */
[----:B------:R-:W-:-:S02]  /*1b50*/  CS2R R102, SRZ ;  /* 0x0000000000667805 */ /* 0x000fc4000001ff00 */
[----:B------:R-:W-:Y:S02]  /*1b60*/  CS2R R104, SRZ ;  /* 0x0000000000687805 */ /* 0x000fe4000001ff00 */
[----:B------:R-:W-:Y:S02]  /*1b70*/  CS2R R106, SRZ ;  /* 0x00000000006a7805 */ /* 0x000fe4000001ff00 */
[----:B------:R-:W-:Y:S01]  /*1b80*/  CS2R R108, SRZ ;  /* 0x00000000006c7805 */ /* 0x000fe2000001ff00 */
[----:B------:R-:W-:Y:S01]  /*1b90*/  QGMMA.64x64x32.F32.E4M3.E4M3 R56, gdesc[UR12], RZ, !UPT ;  /* 0x00e000000c3879f3 */ /* 0x000fe2000c7008ff */
[----:B------:R-:W-:Y:S01]  /*1ba0*/  UMOV UR12, UR7 ;  /* 0x00000007000c7c82 */ /* 0x000fe20008000000 */
[----:B------:R-:W-:Y:S01]  /*1bb0*/  ULDC UR7, c[0x0][0x50c] ;  /* 0x0001430000077ab9 */ /* 0x000fe20000000800 */
[----:B------:R-:W-:Y:S01]  /*1bc0*/  UMOV UR13, 0xc0000010 ;  /* 0xc0000010000d7882 */ /* 0x000fe20000000000 */
[----:B------:R-:W-:Y:S01]  /*1bd0*/  UISETP.NE.AND UP0, UPT, UR7, 0x1, UPT ;  /* 0x000000010700788c */ /* 0x000fe2000bf05270 */
[----:B------:R-:W-:Y:S01]  /*1be0*/  QGMMA.64x64x32.F32.E4M3.E4M3 R24, gdesc[UR12], RZ, !UPT, gsb0 ;  /* 0x00e000000c1879f3 */ /* 0x000fe2000c0008ff */
[----:B------:R-:W-:-:S02]  /*1bf0*/  CS2R R110, SRZ ;  /* 0x00000000006e7805 */ /* 0x000fc4000001ff00 */
[----:B------:R-:W-:Y:S01]  /*1c00*/  CS2R R112, SRZ ;  /* 0x0000000000707805 */ /* 0x000fe2000001ff00 */
[----:B------:R-:W-:Y:S01]  /*1c10*/  USEL UR7, URZ, 0x1, UP0 ;  /* 0x000000013f077887 */ /* 0x000fe20008000000 */
[----:B------:R-:W-:Y:S02]  /*1c20*/  CS2R R114, SRZ ;  /* 0x0000000000727805 */ /* 0x000fe4000001ff00 */
[----:B------:R-:W-:Y:S02]  /*1c30*/  CS2R R116, SRZ ;  /* 0x0000000000747805 */ /* 0x000fe4000001ff00 */
[----:B------:R-:W-:Y:S02]  /*1c40*/  CS2R R118, SRZ ;  /* 0x0000000000767805 */ /* 0x000fe4000001ff00 */
[----:B------:R-:W-:Y:S02]  /*1c50*/  CS2R R120, SRZ ;  /* 0x0000000000787805 */ /* 0x000fe4000001ff00 */
[----:B------:R-:W-:-:S02]  /*1c60*/  CS2R R122, SRZ ;  /* 0x00000000007a7805 */ /* 0x000fc4000001ff00 */
[----:B------:R-:W-:Y:S02]  /*1c70*/  ISETP.NE.AND P1, PT, RZ, UR7, PT ;  /* 0x00000007ff007c0c */ /* 0x000fe4000bf25270 */
        /* <DEDUP_REMOVED lines=10> */
[----:B------:R-:W-:Y:S01]  /*1d20*/  CS2R R144, SRZ ;  /* 0x0000000000907805 */ /* 0x000fe2000001ff00 */
[----:B------:R-:W-:Y:S06]  /*1d30*/  @!P1 BRA `(.L_x_23) ;  /* 0x0000000400089947 */ /* 0x000fec0003800000 */
[----:B------:R-:W-:Y:S02]  /*1d40*/  WARPGROUP.DEPBAR.LE gsb0, 0x0 ;  /* 0x00008000000079c5 */ /* 0x000fe40000010000 */
[----:B------:R-:W-:-:S01]  /*1d50*/  FADD R145, RZ, R56 ;  /* 0x00000038ff917221 */ /* 0x000fc20000000000 */
[----:B------:R-:W-:Y:S01]  /*1d60*/  FADD R144, RZ, R57 ;  /* 0x00000039ff907221 */ /* 0x000fe20000000000 */
        /* <DEDUP_REMOVED lines=62> */
[----:B------:R-:W-:-:S06]  /*2150*/  UMOV UR6, URZ ;  /* 0x0000003f00067c82 */ /* 0x000fcc0008000000 */
.L_x_23:
[----:B------:R-:W-:-:S04]  /*2160*/  UIADD3 UR18, UR5, 0x1, URZ ;  /* 0x0000000105127890 */ /* 0x000fc8000fffe03f */
[----:B------:R-:W-:-:S04]  /*2170*/  UISETP.NE.AND UP0, UPT, UR18, 0x16, UPT ;  /* 0x000000161200788c */ /* 0x000fc8000bf05270 */
[----:B------:R-:W-:Y:S02]  /*2180*/  USEL UR8, URZ, 0x1, UP0 ;  /* 0x000000013f087887 */ /* 0x000fe40008000000 */
[----:B------:R-:W-:Y:S02]  /*2190*/  USEL UR18, UR18, URZ, UP0 ;  /* 0x0000003f12127287 */ /* 0x000fe40008000000 */
[----:B------:R-:W-:-:S06]  /*21a0*/  ULOP3.LUT UR8, UR4, UR8, URZ, 0x3c, !UPT ;  /* 0x0000000804087292 */ /* 0x000fcc000f8e3c3f */
[----:B------:R-:W-:Y:S01]  /*21b0*/  IMAD.U32 R15, RZ, RZ, UR8 ;  /* 0x00000008ff0f7e24 */ /* 0x000fe2000f8e00ff */
[----:B------:R-:W-:-:S06]  /*21c0*/  UMOV UR8, 0x1 ;  /* 0x0000000100087882 */ /* 0x000fcc0000000000 */
.L_x_18:
[----:B------:R-:W-:-:S04]  /*21d0*/  UISETP.LT.AND UP0, UPT, UR9, 0x1, UPT ;  /* 0x000000010900788c */ /* 0x000fc8000bf01270 */
[----:B------:R-:W-:-:S04]  /*21e0*/  USEL UR12, UR9, 0x1, UP0 ;  /* 0x00000001090c7887 */ /* 0x000fc80008000000 */
[----:B------:R-:W-:-:S04]  /*21f0*/  UIADD3 UR12, UR9, -UR12, URZ ;  /* 0x8000000c090c7290 */ /* 0x000fc8000fffe03f */
[----:B------:R-:W-:-:S06]  /*2200*/  UISETP.GE.AND UP0, UPT, UR12, 0x1, UPT ;  /* 0x000000010c00788c */ /* 0x000fcc000bf06270 */
[----:B------:R-:W-:-:S13]  /*2210*/  PLOP3.LUT P1, PT, PT, PT, UP0, 0x80, 0x0 ;  /* 0x000000000000781c */ /* 0x000fda0003f2f008 */
[----:B------:R-:W-:Y:S05]  /*2220*/  @!P1 BRA `(.L_x_24) ;  /* 0x0000000800009947 */ /* 0x000fea0003800000 */
[----:B01----:R-:W-:Y:S01]  /*2230*/  IMAD.U32 R11, RZ, RZ, UR12 ;  /* 0x0000000cff0b7e24 */ /* 0x003fe2000f8e00ff */
[----:B------:R-:W-:Y:S01]  /*2240*/  ULDC UR19, c[0x0][0x50c] ;  /* 0x0001430000137ab9 */ /* 0x000fe20000000800 */
[----:B------:R-:W-:-:S07]  /*2250*/  IMAD.U32 R12, RZ, RZ, UR5 ;  /* 0x00000005ff0c7e24 */ /* 0x000fce000f8e00ff */
.L_x_32:
[----:B------:R-:W-:-:S13]  /*2260*/  ISETP.NE.AND P2, PT, R146, 0x3, PT ;  /* 0x000000039200780c */ /* 0x000fda0003f45270 */
[----:B0-----:R-:W-:Y:S05]  /*2270*/  @!P2 BRA `(.L_x_25) ;  /* 0x000000000004a947 */ /* 0x001fea0003800000 */
[----:B------:R-:W-:Y:S01]  /*2280*/  BPT.TRAP 0x1 ;  /* 0x000000040000795c */ /* 0x000fe20000300000 */
.L_x_25:
[----:B------:R-:W0:Y:S01]  /*2290*/  S2UR UR12, SR_CgaCtaId ;  /* 0x00000000000c79c3 */ /* 0x000e220000008800 */
[----:B------:R-:W-:Y:S01]  /*22a0*/  UMOV UR10, 0x400 ;  /* 0x00000400000a7882 */ /* 0x000fe20000000000 */
[----:B------:R-:W-:Y:S01]  /*22b0*/  SHF.L.U32 R13, R15, 0x1f, RZ ;  /* 0x0000001f0f0d7819 */ /* 0x000fe200000006ff */
[----:B0-----:R-:W-:-:S04]  /*22c0*/  ULEA UR10, UR12, UR10, 0x18 ;  /* 0x0000000a0c0a7291 */ /* 0x001fc8000f8ec03f */
[----:B------:R-:W-:-:S09]  /*22d0*/  ULEA UR12, UR18, UR10, 0x3 ;  /* 0x0000000a120c7291 */ /* 0x000fd2000f8e183f */
[----:B------:R0:W1:Y:S01]  /*22e0*/  SYNCS.PHASECHK.TRANS64.TRYWAIT P1, [UR12], R13 ;  /* 0x0000000dff0075a7 */ /* 0x000062000802014c */
[----:B------:R-:W-:Y:S05]  /*22f0*/  @!P2 BRA `(.L_x_26) ;  /* 0x000000000004a947 */ /* 0x000fea0003800000 */
[----:B------:R-:W-:Y:S01]  /*2300*/  BPT.TRAP 0x1 ;  /* 0x000000040000795c */ /* 0x000fe20000300000 */
.L_x_26:
[----:B-1----:R-:W-:Y:S05]  /*2310*/  @P1 BRA `(.L_x_27) ;  /* 0x0000000000081947 */ /* 0x002fea0003800000 */
[----:B------:R-:W1:Y:S02]  /*2320*/  SYNCS.PHASECHK.TRANS64.TRYWAIT P1, [UR12], R13 ;  /* 0x0000000dff0075a7 */ /* 0x000e64000802014c */
[----:B-1----:R-:W-:Y:S05]  /*2330*/  @!P1 BRA `(.L_x_28) ;  /* 0x0000007c00889947 */ /* 0x002fea0003800000 */
.L_x_27:
[----:B------:R-:W-:Y:S01]  /*2340*/  UIADD3 UR12, UR10, 0x2c280, URZ ;  /* 0x0002c2800a0c7890 */ /* 0x000fe2000fffe03f */
[----:B------:R-:W-:Y:S01]  /*2350*/  WARPGROUP.ARRIVE ;  /* 0x00000000000079c5 */ /* 0x000fe20000000000 */
[----:B------:R-:W-:Y:S02]  /*2360*/  UISETP.NE.AND UP0, UPT, UR7, URZ, UPT ;  /* 0x0000003f0700728c */ /* 0x000fe4000bf05270 */
[----:B------:R-:W-:Y:S02]  /*2370*/  USHF.R.U32.HI UR12, URZ, 0x4, UR12 ;  /* 0x000000043f0c7899 */ /* 0x000fe4000801160c */
[----:B------:R-:W-:Y:S02]  /*2380*/  USEL UR8, UR8, URZ, !UP0 ;  /* 0x0000003f08087287 */ /* 0x000fe4000c000000 */
[----:B------:R-:W-:Y:S02]  /*2390*/  ULOP3.LUT UR7, UR12, 0x3fff, URZ, 0xc0, !UPT ;  /* 0x00003fff0c077892 */ /* 0x000fe4000f8ec03f */
[----:B------:R-:W-:-:S02]  /*23a0*/  ULOP3.LUT UR12, UR11, 0x10000, URZ, 0xfc, !UPT ;  /* 0x000100000b0c7892 */ /* 0x000fc4000f8efc3f */
[----:B------:R-:W-:Y:S02]  /*23b0*/  ULOP3.LUT UR7, UR7, 0x10000, URZ, 0xfc, !UPT ;  /* 0x0001000007077892 */ /* 0x000fe4000f8efc3f */
[----:B------:R-:W-:Y:S02]  /*23c0*/  UISETP.NE.U32.AND UP0, UPT, UR8, URZ, UPT ;  /* 0x0000003f0800728c */ /* 0x000fe4000bf05070 */
[----:B------:R-:W-:Y:S02]  /*23d0*/  ULEA UR12, UR18, UR12, 0x9 ;  /* 0x0000000c120c7291 */ /* 0x000fe4000f8e483f */
[----:B------:R-:W-:Y:S02]  /*23e0*/  ULEA UR14, UR18, UR7, 0x7 ;  /* 0x00000007120e7291 */ /* 0x000fe4000f8e383f */
[----:B------:R-:W-:Y:S01]  /*23f0*/  UIADD3 UR7, UR12, 0x100, URZ ;  /* 0x000001000c077890 */ /* 0x000fe2000fffe03f */
[----:B------:R-:W-:Y:S01]  /*2400*/  UMOV UR13, 0xc0000010 ;  /* 0xc0000010000d7882 */ /* 0x000fe20000000000 */
[----:B------:R-:W-:Y:S01]  /*2410*/  UMOV UR15, 0xc0000010 ;  /* 0xc0000010000f7882 */ /* 0x000fe20000000000 */
[----:B------:R-:W-:-:S04]  /*2420*/  UIADD3 UR6, UR6, 0x1, URZ ;  /* 0x0000000106067890 */ /* 0x000fc8000fffe03f */
[----:B------:R-:W-:Y:S01]  /*2430*/  QGMMA.64x64x32.F32.E4M3.E4M3 R56, gdesc[UR12], R56, UP0 ;  /* 0x00e000000c3879f3 */ /* 0x000fe2000bf00838 */
[----:B------:R-:W-:Y:S01]  /*2440*/  UMOV UR12, UR7 ;  /* 0x00000007000c7c82 */ /* 0x000fe20008000000 */
[----:B------:R-:W-:Y:S02]  /*2450*/  UMOV UR13, 0xc0000010 ;  /* 0xc0000010000d7882 */ /* 0x000fe40000000000 */
[----:B------:R-:W-:Y:S01]  /*2460*/  QGMMA.64x64x32.F32.E4M3.E4M3 R24, gdesc[UR12], R24, UP0, gsb0 ;  /* 0x00e000000c1879f3 */ /* 0x000fe2000b800818 */
[----:B------:R-:W-:-:S04]  /*2470*/  UISETP.NE.AND UP0, UPT, UR6, UR19, UPT ;  /* 0x000000130600728c */ /* 0x000fc8000bf05270 */
[----:B------:R-:W-:-:S06]  /*2480*/  USEL UR7, URZ, 0x1, UP0 ;  /* 0x000000013f077887 */ /* 0x000fcc0008000000 */
[----:B------:R-:W-:Y:S01]  /*2490*/  ISETP.NE.AND P1, PT, RZ, UR7, PT ;  /* 0x00000007ff007c0c */ /* 0x000fe2000bf25270 */
[----:B------:R-:W-:-:S12]  /*24a0*/  WARPGROUP.DEPBAR.LE gsb0, 0x1 ;  /* 0x00008000000079c5 */ /* 0x000fd80000010100 */
[----:B------:R-:W-:Y:S05]  /*24b0*/  @!P1 BRA `(.L_x_29) ;  /* 0x0000000400089947 */ /* 0x000fea0003800000 */
[----:B------:R-:W-:Y:S02]  /*24c0*/  WARPGROUP.DEPBAR.LE gsb0, 0x0 ;  /* 0x00008000000079c5 */ /* 0x000fe40000010000 */
[----:B------:R-:W-:-:S01]  /*24d0*/  FADD R145, R56, R145 ;  /* 0x0000009138917221 */ /* 0x000fc20000000000 */
[----:B------:R-:W-:Y:S01]  /*24e0*/  FADD R144, R57, R144 ;  /* 0x0000009039907221 */ /* 0x000fe20000000000 */
        /* <DEDUP_REMOVED lines=62> */
[----:B------:R-:W-:-:S06]  /*28d0*/  UMOV UR6, URZ ;  /* 0x0000003f00067c82 */ /* 0x000fcc0008000000 */
.L_x_29:
[----:B------:R-:W-:Y:S05]  /*28e0*/  @!P2 BRA `(.L_x_30) ;  /* 0x000000000004a947 */ /* 0x000fea0003800000 */
[----:B------:R-:W-:Y:S01]  /*28f0*/  BPT.TRAP 0x1 ;  /* 0x000000040000795c */ /* 0x000fe20000300000 */
.L_x_30:
[----:B01----:R-:W-:Y:S02]  /*2900*/  @P0 LEA R13, R12, UR10, 0x3 ;  /* 0x0000000a0c0d0c11 */ /* 0x003fe4000f8e18ff */
[----:B------:R-:W-:-:S03]  /*2910*/  ISETP.GT.U32.AND P1, PT, R4, 0x1, PT ;  /* 0x000000010400780c */ /* 0x000fc60003f24070 */
[----:B------:R-:W-:-:S05]  /*2920*/  @P0 VIADD R14, R13, 0xb0 ;  /* 0x000000b00d0e0836 */ /* 0x000fca0000000000 */
[----:B------:R-:W-:-:S04]  /*2930*/  @P0 PRMT R14, R5, 0x654, R14 ;  /* 0x00000654050e0816 */ /* 0x000fc8000000000e */
[----:B------:R0:W-:Y:S01]  /*2940*/  @P0 SYNCS.ARRIVE.TRANS64.RED.A1T0 RZ, [R14+URZ], RZ ;  /* 0x000000ff0eff09a7 */ /* 0x0001e2000810043f */
[----:B------:R-:W-:Y:S05]  /*2950*/  @P1 BRA `(.L_x_31) ;  /* 0x0000000000041947 */ /* 0x000fea0003800000 */
[----:B------:R-:W-:Y:S01]  /*2960*/  BPT.TRAP 0x1 ;  /* 0x000000040000795c */ /* 0x000fe20000300000 */
.L_x_31:
[----:B------:R-:W-:Y:S01]  /*2970*/  UIADD3 UR18, UR18, 0x1, URZ ;  /* 0x0000000112127890 */ /* 0x000fe2000fffe03f */
[C---:B------:R-:W-:Y:S01]  /*2980*/  ISETP.GT.AND P2, PT, R11.reuse, 0x1, PT ;  /* 0x000000010b00780c */ /* 0x040fe20003f44270 */
[----:B------:R-:W-:Y:S02]  /*2990*/  VIADD R12, R12, 0x1 ;  /* 0x000000010c0c7836 */ /* 0x000fe40000000000 */
[----:B------:R-:W-:Y:S01]  /*29a0*/  UISETP.NE.AND UP0, UPT, UR18, 0x16, UPT ;  /* 0x000000161200788c */ /* 0x000fe2000bf05270 */
[----:B------:R-:W-:Y:S02]  /*29b0*/  VIADD R11, R11, 0xffffffff ;  /* 0xffffffff0b0b7836 */ /* 0x000fe40000000000 */
[C---:B------:R-:W-:Y:S01]  /*29c0*/  ISETP.NE.AND P1, PT, R12.reuse, 0x16, PT ;  /* 0x000000160c00780c */ /* 0x040fe20003f25270 */
[----:B------:R-:W-:Y:S02]  /*29d0*/  USEL UR8, URZ, 0x1, UP0 ;  /* 0x000000013f087887 */ /* 0x000fe40008000000 */
[----:B------:R-:W-:Y:S01]  /*29e0*/  USEL UR18, UR18, URZ, UP0 ;  /* 0x0000003f12127287 */ /* 0x000fe20008000000 */
[----:B------:R-:W-:-:S03]  /*29f0*/  SEL R12, R12, RZ, P1 ;  /* 0x000000ff0c0c7207 */ /* 0x000fc60000800000 */
[----:B------:R-:W-:Y:S01]  /*2a00*/  LOP3.LUT R15, R15, UR8, RZ, 0x3c, !PT ;  /* 0x000000080f0f7c12 */ /* 0x000fe2000f8e3cff */
[----:B------:R-:W-:Y:S01]  /*2a10*/  UMOV UR8, 0x1 ;  /* 0x0000000100087882 */ /* 0x000fe20000000000 */
[----:B------:R-:W-:Y:S06]  /*2a20*/  @P2 BRA `(.L_x_32) ;  /* 0xfffffff8000c2947 */ /* 0x000fec000383ffff */
.L_x_24:
[----:B------:R-:W-:Y:S01]  /*2a30*/  UISETP.NE.AND UP0, UPT, UR6, URZ, UPT ;  /* 0x0000003f0600728c */ /* 0x000fe2000bf05270 */
[----:B01----:R-:W0:Y:S03]  /*2a40*/  LDC R11, c[0x0][0x28c] ;  /* 0x0000a300ff0b7b82 */ /* 0x003e260000000800 */
[----:B------:R-:W-:-:S06]  /*2a50*/  USEL UR6, URZ, 0x1, !UP0 ;  /* 0x000000013f067887 */ /* 0x000fcc000c000000 */
[----:B------:R-:W-:Y:S02]  /*2a60*/  ISETP.NE.AND P1, PT, RZ, UR6, PT ;  /* 0x00000006ff007c0c */ /* 0x000fe4000bf25270 */
[----:B0-----:R-:W-:-:S11]  /*2a70*/  ISETP.GE.AND P2, PT, R11, 0x1, PT ;  /* 0x000000010b00780c */ /* 0x001fd60003f46270 */
[----:B------:R-:W-:Y:S05]  /*2a80*/  @!P1 BRA `(.L_x_33) ;  /* 0x0000000400049947 */ /* 0x000fea0003800000 */
[----:B------:R-:W-:Y:S02]  /*2a90*/  WARPGROUP.DEPBAR.LE gsb0, 0x0 ;  /* 0x00008000000079c5 */ /* 0x000fe40000010000 */
[----:B------:R-:W-:Y:S01]  /*2aa0*/  FADD R145, R56, R145 ;  /* 0x0000009138917221 */ /* 0x000fe20000000000 */
        /* <DEDUP_REMOVED lines=62> */
[----:B------:R-:W-:-:S07]  /*2e90*/  FADD R20, R20, R55 ;  /* 0x0000003714147221 */ /* 0x000fce0000000000 */
.L_x_33:
[----:B------:R-:W-:Y:S02]  /*2ea0*/  WARPGROUP.DEPBAR.LE gsb0, 0x0 ;  /* 0x00008000000079c5 */ /* 0x000fe40000010000 */
[----:B------:R-:W-:Y:S05]  /*2eb0*/  @!P2 BRA `(.L_x_34) ;  /* 0x000000000050a947 */ /* 0x000fea0003800000 */
[----:B------:R-:W-:-:S13]  /*2ec0*/  ISETP.NE.AND P1, PT, R146, 0x3, PT ;  /* 0x000000039200780c */ /* 0x000fda0003f25270 */
[----:B------:R-:W-:Y:S05]  /*2ed0*/  @!P1 BRA `(.L_x_35) ;  /* 0x0000000000049947 */ /* 0x000fea0003800000 */
[----:B------:R-:W-:Y:S01]  /*2ee0*/  BPT.TRAP 0x1 ;  /* 0x000000040000795c */ /* 0x000fe20000300000 */
.L_x_35:
[----:B------:R-:W-:Y:S01]  /*2ef0*/  BSSY B0, `(.L_x_36) ;  /* 0x000000e000007945 */ /* 0x000fe20003800000 */
[----:B------:R-:W-:-:S03]  /*2f00*/  ISETP.GT.U32.AND P1, PT, R4, 0x1, PT ;  /* 0x000000010400780c */ /* 0x000fc60003f24070 */
[----:B------:R-:W-:Y:S10]  /*2f10*/  @!P0 BRA `(.L_x_37) ;  /* 0x00000000002c8947 */ /* 0x000ff40003800000 */
[----:B------:R-:W-:-:S04]  /*2f20*/  UISETP.LT.AND UP0, UPT, UR9, 0x1, UPT ;  /* 0x000000010900788c */ /* 0x000fc8000bf01270 */
[----:B------:R-:W-:-:S04]  /*2f30*/  USEL UR8, UR9, 0x1, UP0 ;  /* 0x0000000109087887 */ /* 0x000fc80008000000 */
[----:B------:R-:W-:-:S04]  /*2f40*/  UIADD3 UR8, UR5, UR9, -UR8 ;  /* 0x0000000905087290 */ /* 0x000fc8000fffe808 */
[----:B------:R-:W-:-:S04]  /*2f50*/  UIMAD.WIDE.U32 UR6, UR8, -0x45d1745d, URZ ;  /* 0xba2e8ba3080678a5 */ /* 0x000fc8000f8e003f */
[----:B------:R-:W-:-:S04]  /*2f60*/  USHF.R.U32.HI UR6, URZ, 0x4, UR7 ;  /* 0x000000043f067899 */ /* 0x000fc80008011607 */
[----:B------:R-:W-:-:S04]  /*2f70*/  UIMAD UR8, UR6, -0x16, UR8 ;  /* 0xffffffea060878a4 */ /* 0x000fc8000f8e0208 */
[----:B------:R-:W-:-:S04]  /*2f80*/  ULEA UR8, UR8, UR10, 0x3 ;  /* 0x0000000a08087291 */ /* 0x000fc8000f8e183f */
[----:B------:R-:W-:-:S06]  /*2f90*/  UIADD3 UR8, UR8, 0xb0, URZ ;  /* 0x000000b008087890 */ /* 0x000fcc000fffe03f */
[----:B------:R-:W-:-:S05]  /*2fa0*/  IMAD.U32 R12, RZ, RZ, UR8 ;  /* 0x00000008ff0c7e24 */ /* 0x000fca000f8e00ff */
[----:B------:R-:W-:-:S04]  /*2fb0*/  PRMT R11, R5, 0x654, R12 ;  /* 0x00000654050b7816 */ /* 0x000fc8000000000c */
[----:B------:R0:W-:Y:S03]  /*2fc0*/  SYNCS.ARRIVE.TRANS64.RED.A1T0 RZ, [R11+URZ], RZ ;  /* 0x000000ff0bff79a7 */ /* 0x0001e6000810043f */
.L_x_37:
[----:B------:R-:W-:Y:S05]  /*2fd0*/  BSYNC B0 ;  /* 0x0000000000007941 */ /* 0x000fea0003800000 */
.L_x_36:
[----:B------:R-:W-:Y:S05]  /*2fe0*/  @P1 BRA `(.L_x_34) ;  /* 0x0000000000041947 */ /* 0x000fea0003800000 */
[----:B------:R-:W-:Y:S01]  /*2ff0*/  BPT.TRAP 0x1 ;  /* 0x000000040000795c */ /* 0x000fe20000300000 */
.L_x_34:
[----:B------:R-:W1:Y:S01]  /*3000*/  LDC R15, c[0x0][0x288] ;  /* 0x0000a200ff0f7b82 */ /* 0x000e620000000800 */
[--C-:B0-----:R-:W-:Y:S01]  /*3010*/  SHF.R.U32.HI R11, RZ, 0x2, R0.reuse ;  /* 0x00000002ff0b7819 */ /* 0x101fe20000011600 */
[----:B------:R-:W-:Y:S01]  /*3020*/  IMAD.SHL.U32 R31, R10, 0x40, RZ ;  /* 0x000000400a1f7824 */ /* 0x000fe200078e00ff */
[----:B------:R-:W-:Y:S01]  /*3030*/  SHF.R.U32.HI R14, RZ, 0x7, R0 ;  /* 0x00000007ff0e7819 */ /* 0x000fe20000011600 */
[----:B------:R-:W-:Y:S01]  /*3040*/  UIADD3 UR5, UR9, UR5, URZ ;  /* 0x0000000509057290 */ /* 0x000fe2000fffe03f */
[----:B------:R-:W-:Y:S01]  /*3050*/  LOP3.LUT R12, R11, 0x7, RZ, 0xc0, !PT ;  /* 0x000000070b0c7812 */ /* 0x000fe200078ec0ff */
[----:B------:R-:W-:Y:S01]  /*3060*/  IMAD.SHL.U32 R26, R0, 0x2, RZ ;  /* 0x00000002001a7824 */ /* 0x000fe200078e00ff */
[----:B------:R-:W-:Y:S01]  /*3070*/  LOP3.LUT R11, R14, 0x1, RZ, 0xc0, !PT ;  /* 0x000000010e0b7812 */ /* 0x000fe200078ec0ff */
[----:B------:R-:W-:Y:S01]  /*3080*/  UISETP.GT.U32.AND UP0, UPT, UR5, 0x15, UPT ;  /* 0x000000150500788c */ /* 0x000fe2000bf04070 */
[C---:B------:R-:W-:Y:S01]  /*3090*/  LOP3.LUT R14, R0.reuse, 0x3, RZ, 0xc0, !PT ;  /* 0x00000003000e7812 */ /* 0x040fe200078ec0ff */
[----:B------:R-:W-:Y:S01]  /*30a0*/  ULDC UR12, c[0x0][0x284] ;  /* 0x0000a100000c7ab9 */ /* 0x000fe20000000800 */
[----:B------:R-:W-:Y:S01]  /*30b0*/  LOP3.LUT R13, R0, 0x60, RZ, 0xc0, !PT ;  /* 0x00000060000d7812 */ /* 0x000fe200078ec0ff */
[----:B------:R-:W-:Y:S01]  /*30c0*/  UISETP.LT.U32.AND UP0, UPT, UR9, 0x16, UP0 ;  /* 0x000000160900788c */ /* 0x000fe20008701070 */
[----:B------:R-:W-:Y:S01]  /*30d0*/  SHF.R.S32.HI R34, RZ, 0x1f, R6 ;  /* 0x0000001fff227819 */ /* 0x000fe20000011406 */
[----:B------:R-:W-:Y:S01]  /*30e0*/  UISETP.GE.U32.AND UP1, UPT, UR9, 0x16, UPT ;  /* 0x000000160900788c */ /* 0x000fe2000bf26070 */
[----:B------:R-:W-:Y:S01]  /*30f0*/  SHF.R.U32.HI R13, RZ, 0x1, R13 ;  /* 0x00000001ff0d7819 */ /* 0x000fe2000001160d */
[----:B------:R-:W-:Y:S01]  /*3100*/  ULDC.64 UR10, c[0x0][0x5d0] ;  /* 0x00017400000a7ab9 */ /* 0x000fe20000000a00 */
[----:B------:R-:W-:Y:S01]  /*3110*/  LOP3.LUT R26, R31, 0x6, R26, 0xf8, !PT ;  /* 0x000000061f1a7812 */ /* 0x000fe200078ef81a */
[----:B------:R-:W-:Y:S01]  /*3120*/  UIMAD.WIDE.U32 UR6, UR5, -0x45d1745d, URZ ;  /* 0xba2e8ba3050678a5 */ /* 0x000fe2000f8e003f */
[----:B------:R-:W-:Y:S01]  /*3130*/  IADD3 R16, RZ, -R13, -R12 ;  /* 0x8000000dff107210 */ /* 0x000fe20007ffe80c */
[----:B------:R-:W-:Y:S01]  /*3140*/  USEL UR8, URZ, 0x1, !UP0 ;  /* 0x000000013f087887 */ /* 0x000fe2000c000000 */
[----:B------:R-:W-:Y:S01]  /*3150*/  IMAD.SHL.U32 R33, R11, 0x40, RZ ;  /* 0x000000400b217824 */ /* 0x000fe200078e00ff */
[----:B------:R-:W-:Y:S01]  /*3160*/  SHF.R.S32.HI R27, RZ, 0x1f, R26 ;  /* 0x0000001fff1b7819 */ /* 0x000fe2000001141a */
[----:B------:R-:W-:Y:S01]  /*3170*/  USHF.R.U32.HI UR6, URZ, 0x4, UR7 ;  /* 0x000000043f067899 */ /* 0x000fe20008011607 */
[----:B-1----:R-:W-:Y:S01]  /*3180*/  IMAD R14, R14, -0x2, R15 ;  /* 0xfffffffe0e0e7824 */ /* 0x002fe200078e020f */
[----:B------:R-:W-:Y:S01]  /*3190*/  ISETP.GE.AND P1, PT, R31, R15, PT ;  /* 0x0000000f1f00720c */ /* 0x000fe20003f26270 */
[----:B------:R-:W-:Y:S01]  /*31a0*/  IMAD.SHL.U32 R15, R7, 0x100, RZ ;  /* 0x00000100070f7824 */ /* 0x000fe200078e00ff */
[----:B------:R-:W-:Y:S01]  /*31b0*/  ULOP3.LUT UR4, UR4, UR8, URZ, 0x3c, !UPT ;  /* 0x0000000804047292 */ /* 0x000fe2000f8e3c3f */
[----:B------:R-:W-:Y:S01]  /*31c0*/  IMAD R16, R11, -0x40, R16 ;  /* 0xffffffc00b107824 */ /* 0x000fe200078e0210 */
[----:B------:R-:W-:Y:S01]  /*31d0*/  LOP3.LUT R33, R33, 0x40, R12, 0xe2, !PT ;  /* 0x0000004021217812 */ /* 0x000fe200078ee20c */
[----:B------:R-:W-:Y:S01]  /*31e0*/  IMAD R11, R34, UR10, RZ ;  /* 0x0000000a220b7c24 */ /* 0x000fe2000f8e02ff */
[----:B------:R-:W-:Y:S01]  /*31f0*/  ISETP.GE.OR P1, PT, R15, UR12, P1 ;  /* 0x0000000c0f007c0c */ /* 0x000fe20008f26670 */
[----:B------:R-:W-:Y:S01]  /*3200*/  IMAD.WIDE R24, R7, 0x100, RZ ;  /* 0x0000010007187825 */ /* 0x000fe200078e02ff */
[----:B------:R-:W-:Y:S01]  /*3210*/  UIMAD UR5, UR6, -0x16, UR5 ;  /* 0xffffffea060578a4 */ /* 0x000fe2000f8e0205 */
[----:B------:R-:W-:Y:S01]  /*3220*/  IADD3 R32, -R15, UR12, R16 ;  /* 0x0000000c0f207c10 */ /* 0x000fe2000fffe110 */
[----:B------:R-:W-:Y:S01]  /*3230*/  @UP1 ULOP3.LUT UR4, UR4, 0x1, UR6, 0x78, !UPT ;  /* 0x0000000104041892 */ /* 0x000fe2000f8e7806 */
[----:B------:R-:W-:Y:S01]  /*3240*/  IMAD R7, R6, UR11, R11 ;  /* 0x0000000b06077c24 */ /* 0x000fe2000f8e020b */
[----:B------:R-:W-:Y:S01]  /*3250*/  LOP3.LUT R33, R24, R33, R13, 0xfe, !PT ;  /* 0x0000002118217212 */ /* 0x000fe200078efe0d */
[----:B------:R-:W-:-:S04]  /*3260*/  IMAD.WIDE.U32 R10, R6, UR10, R26 ;  /* 0x0000000a060a7c25 */ /* 0x000fc8000f8e001a */
[----:B------:R-:W-:Y:S02]  /*3270*/  IMAD.IADD R11, R11, 0x1, R7 ;  /* 0x000000010b0b7824 */ /* 0x000fe400078e0207 */
[----:B------:R-:W-:Y:S02]  /*3280*/  IMAD.IADD R31, R14, 0x1, -R31 ;  /* 0x000000010e1f7824 */ /* 0x000fe400078e0a1f */
[----:B------:R-:W-:Y:S01]  /*3290*/  IMAD.MOV.U32 R30, RZ, RZ, -0x1 ;  /* 0xffffffffff1e7424 */ /* 0x000fe200078e00ff */
[----:B------:R-:W-:Y:S06]  /*32a0*/  @P1 BRA `(.L_x_38) ;  /* 0x0000004800081947 */ /* 0x000fec0003800000 */
[----:B------:R-:W0:Y:S01]  /*32b0*/  LDC.64 R28, c[0x0][0x5c8] ;  /* 0x00017200ff1c7b82 */ /* 0x000e220000000a00 */
[----:B------:R-:W-:Y:S01]  /*32c0*/  ULDC.64 UR6, c[0x0][0x5c0] ;  /* 0x0001700000067ab9 */ /* 0x000fe20000000a00 */
[----:B------:R-:W-:Y:S01]  /*32d0*/  BSSY B0, `(.L_x_38) ;  /* 0x000047f000007945 */ /* 0x000fe20003800000 */
[-C--:B0-----:R-:W-:Y:S02]  /*32e0*/  IMAD R12, R25, R28.reuse, RZ ;  /* 0x0000001c190c7224 */ /* 0x081fe400078e02ff */
[----:B------:R-:W-:-:S04]  /*32f0*/  IMAD.WIDE.U32 R10, R33, R28, R10 ;  /* 0x0000001c210a7225 */ /* 0x000fc800078e000a */
[----:B------:R-:W-:Y:S01]  /*3300*/  IMAD R13, R33, R29, R12 ;  /* 0x0000001d210d7224 */ /* 0x000fe200078e020c */
[C---:B------:R-:W-:Y:S01]  /*3310*/  LEA R14, P2, R28.reuse, R10, 0x3 ;  /* 0x0000000a1c0e7211 */ /* 0x040fe200078418ff */
[----:B------:R-:W-:Y:S01]  /*3320*/  IMAD.SHL.U32 R7, R28, 0x80, RZ ;  /* 0x000000801c077824 */ /* 0x000fe200078e00ff */
[----:B------:R-:W-:Y:S01]  /*3330*/  IADD3 R16, P1, R10, UR6, RZ ;  /* 0x000000060a107c10 */ /* 0x000fe2000ff3e0ff */
[----:B------:R-:W-:Y:S01]  /*3340*/  IMAD.IADD R36, R11, 0x1, R13 ;  /* 0x000000010b247824 */ /* 0x000fe200078e020d */
[----:B------:R-:W-:Y:S02]  /*3350*/  SHF.L.U64.HI R11, R28, 0x7, R29 ;  /* 0x000000071c0b7819 */ /* 0x000fe4000001021d */
[----:B------:R-:W-:Y:S02]  /*3360*/  IADD3 R12, P5, P6, R10, UR6, R7 ;  /* 0x000000060a0c7c10 */ /* 0x000fe4000febe007 */
[----:B------:R-:W-:Y:S02]  /*3370*/  LEA.HI.X R28, R28, R36, R29, 0x3, P2 ;  /* 0x000000241c1c7211 */ /* 0x000fe400010f1c1d */
[----:B------:R-:W-:-:S02]  /*3380*/  IADD3.X R13, R36, UR7, R11, P5, P6 ;  /* 0x00000007240d7c10 */ /* 0x000fc4000afec40b */
[----:B---3-5:R-:W-:Y:S02]  /*3390*/  FSETP.NEU.AND P5, PT, R9, RZ, PT ;  /* 0x000000ff0900720b */ /* 0x028fe40003fad000 */
[----:B------:R-:W-:Y:S02]  /*33a0*/  IADD3.X R17, R36, UR7, RZ, P1, !PT ;  /* 0x0000000724117c10 */ /* 0x000fe40008ffe4ff */
[C---:B------:R-:W-:Y:S02]  /*33b0*/  IADD3 R10, P1, P2, R14.reuse, UR6, R7 ;  /* 0x000000060e0a7c10 */ /* 0x040fe4000fa3e007 */
[----:B------:R-:W-:Y:S02]  /*33c0*/  IADD3 R14, P3, R14, UR6, RZ ;  /* 0x000000060e0e7c10 */ /* 0x000fe4000ff7e0ff */
[C---:B------:R-:W-:Y:S02]  /*33d0*/  IADD3.X R11, R28.reuse, UR7, R11, P1, P2 ;  /* 0x000000071c0b7c10 */ /* 0x040fe40008fe440b */
[----:B------:R-:W-:-:S03]  /*33e0*/  IADD3.X R15, R28, UR7, RZ, P3, !PT ;  /* 0x000000071c0f7c10 */ /* 0x000fc60009ffe4ff */
[----:B------:R-:W-:Y:S06]  /*33f0*/  @!P5 BRA `(.L_x_39) ;  /* 0x0000003400a0d947 */ /* 0x000fec0003800000 */
[----:B------:R-:W-:Y:S01]  /*3400*/  ULDC.64 UR6, c[0x0][0x5b8] ;  /* 0x00016e0000067ab9 */ /* 0x000fe20000000a00 */
[----:B------:R-:W-:Y:S01]  /*3410*/  ISETP.GE.AND P1, PT, R32, 0x1, PT ;  /* 0x000000012000780c */ /* 0x000fe20003f26270 */
[----:B------:R-:W-:Y:S01]  /*3420*/  IMAD R7, R34, UR6, RZ ;  /* 0x0000000622077c24 */ /* 0x000fe2000f8e02ff */
[----:B------:R-:W-:Y:S01]  /*3430*/  ULDC.64 UR10, c[0x0][0x5a8] ;  /* 0x00016a00000a7ab9 */ /* 0x000fe20000000a00 */
[C---:B------:R-:W-:Y:S01]  /*3440*/  IMAD.WIDE.U32 R26, R6.reuse, UR6, R26 ;  /* 0x00000006061a7c25 */ /* 0x040fe2000f8e001a */
[----:B------:R-:W-:Y:S01]  /*3450*/  ISETP.LT.OR P5, PT, R31, 0x1, !P1 ;  /* 0x000000011f00780c */ /* 0x000fe20004fa1670 */
[----:B------:R-:W-:Y:S02]  /*3460*/  BSSY B1, `(.L_x_40) ;  /* 0x000000d000017945 */ /* 0x000fe40003800000 */
[----:B------:R-:W-:Y:S01]  /*3470*/  IMAD R7, R6, UR7, R7 ;  /* 0x0000000706077c24 */ /* 0x000fe2000f8e0207 */
[----:B------:R-:W-:Y:S01]  /*3480*/  ULDC.64 UR6, c[0x0][0x5b0] ;  /* 0x00016c0000067ab9 */ /* 0x000fe20000000a00 */
[----:B------:R-:W-:-:S02]  /*3490*/  IMAD.MOV.U32 R6, RZ, RZ, R26 ;  /* 0x000000ffff067224 */ /* 0x000fc400078e001a */
[----:B------:R-:W-:Y:S02]  /*34a0*/  IMAD.IADD R7, R27, 0x1, R7 ;  /* 0x000000011b077824 */ /* 0x000fe400078e0207 */
[----:B------:R-:W-:Y:S02]  /*34b0*/  IMAD R28, R25, UR6, RZ ;  /* 0x00000006191c7c24 */ /* 0x000fe4000f8e02ff */
[----:B------:R-:W-:-:S04]  /*34c0*/  IMAD.WIDE.U32 R26, R33, UR6, R6 ;  /* 0x00000006211a7c25 */ /* 0x000fc8000f8e0006 */
[--C-:B------:R-:W-:Y:S01]  /*34d0*/  IMAD R29, R33, UR7, R28.reuse ;  /* 0x00000007211d7c24 */ /* 0x100fe2000f8e021c */
[----:B------:R-:W-:Y:S02]  /*34e0*/  IADD3 R26, P2, R26, UR10, RZ ;  /* 0x0000000a1a1a7c10 */ /* 0x000fe4000ff5e0ff */
[----:B------:R-:W-:Y:S02]  /*34f0*/  PRMT R28, RZ, 0x7610, R28 ;  /* 0x00007610ff1c7816 */ /* 0x000fe4000000001c */
[----:B------:R-:W-:Y:S01]  /*3500*/  IADD3.X R27, R27, UR11, R29, P2, !PT ;  /* 0x0000000b1b1b7c10 */ /* 0x000fe200097fe41d */
[----:B------:R-:W-:Y:S08]  /*3510*/  @P5 BRA `(.L_x_41) ;  /* 0x0000000000045947 */ /* 0x000ff00003800000 */
[----:B------:R0:W5:Y:S02]  /*3520*/  LDG.E.U8 R28, desc[UR16][R26.64] ;  /* 0x000000101a1c7981 */ /* 0x000164000c1e1100 */
.L_x_41:
[----:B------:R-:W-:Y:S05]  /*3530*/  BSYNC B1 ;  /* 0x0000000000017941 */ /* 0x000fea0003800000 */
.L_x_40:
[----:B-----5:R-:W-:Y:S01]  /*3540*/  LOP3.LUT R28, R28, 0xff, RZ, 0xc0, !PT ;  /* 0x000000ff1c1c7812 */ /* 0x020fe200078ec0ff */
[----:B------:R-:W-:Y:S01]  /*3550*/  BSSY B1, `(.L_x_42) ;  /* 0x000000b000017945 */ /* 0x000fe20003800000 */
[----:B------:R-:W-:Y:S02]  /*3560*/  ISETP.LT.OR P3, PT, R31, 0x2, !P1 ;  /* 0x000000021f00780c */ /* 0x000fe40004f61670 */
[----:B------:R-:W-:-:S05]  /*3570*/  F2FP.F16.E4M3.UNPACK_B R28, R28 ;  /* 0x0000001cff1c723e */ /* 0x000fca00020006ff */
[----:B------:R-:W-:-:S05]  /*3580*/  HADD2.F32 R28, -RZ, R28.H0_H0 ;  /* 0x2000001cff1c7230 */ /* 0x000fca0000004100 */
[----:B------:R-:W-:-:S04]  /*3590*/  FMUL R28, R28, R9 ;  /* 0x000000091c1c7220 */ /* 0x000fc80000400000 */
[----:B--2---:R-:W-:-:S05]  /*35a0*/  FFMA R28, R145, R8, R28 ;  /* 0x00000008911c7223 */ /* 0x004fca000000001c */
[----:B------:R-:W-:Y:S02]  /*35b0*/  F2FP.SATFINITE.E4M3.F32.PACK_AB_MERGE_C R29, RZ, R28, RZ ;  /* 0x0000001cff1d723e */ /* 0x000fe400048070ff */
[----:B------:R-:W-:-:S03]  /*35c0*/  PRMT R28, RZ, 0x7610, R28 ;  /* 0x00007610ff1c7816 */ /* 0x000fc6000000001c */
[----:B------:R1:W-:Y:S01]  /*35d0*/  @!P5 STG.E.U8 desc[UR16][R16.64], R29 ;  /* 0x0000001d1000d986 */ /* 0x0003e2000c101110 */
[----:B------:R-:W-:Y:S05]  /*35e0*/  @P3 BRA `(.L_x_43) ;  /* 0x0000000000043947 */ /* 0x000fea0003800000 */
[----:B------:R2:W5:Y:S02]  /*35f0*/  LDG.E.U8 R28, desc[UR16][R26.64+0x1] ;  /* 0x000001101a1c7981 */ /* 0x000564000c1e1100 */
.L_x_43:
[----:B------:R-:W-:Y:S05]  /*3600*/  BSYNC B1 ;  /* 0x0000000000017941 */ /* 0x000fea0003800000 */
.L_x_42:
[----:B-----5:R-:W-:Y:S01]  /*3610*/  LOP3.LUT R28, R28, 0xff, RZ, 0xc0, !PT ;  /* 0x000000ff1c1c7812 */ /* 0x020fe200078ec0ff */
[----:B------:R-:W-:Y:S01]  /*3620*/  BSSY B1, `(.L_x_44) ;  /* 0x0000013000017945 */ /* 0x000fe20003800000 */
[----:B------:R-:W-:Y:S02]  /*3630*/  IADD3 R37, P2, R33, 0x8, RZ ;  /* 0x0000000821257810 */ /* 0x000fe40007f5e0ff */
[----:B------:R-:W-:-:S03]  /*3640*/  F2FP.F16.E4M3.UNPACK_B R28, R28 ;  /* 0x0000001cff1c723e */ /* 0x000fc600020006ff */
[----:B-1----:R-:W-:Y:S01]  /*3650*/  IMAD.X R29, RZ, RZ, R25, P2 ;  /* 0x000000ffff1d7224 */ /* 0x002fe200010e0619 */
[----:B------:R-:W-:Y:S01]  /*3660*/  ISETP.GE.AND P2, PT, R32, 0x9, PT ;  /* 0x000000092000780c */ /* 0x000fe20003f46270 */
[----:B------:R-:W-:Y:S02]  /*3670*/  HADD2.F32 R28, -RZ, R28.H0_H0 ;  /* 0x2000001cff1c7230 */ /* 0x000fe40000004100 */
[----:B------:R-:W-:Y:S01]  /*3680*/  IMAD R34, R29, UR6, RZ ;  /* 0x000000061d227c24 */ /* 0x000fe2000f8e02ff */
[----:B------:R-:W-:Y:S02]  /*3690*/  ISETP.LT.OR P5, PT, R31, 0x1, !P2 ;  /* 0x000000011f00780c */ /* 0x000fe400057a1670 */
[----:B------:R-:W-:Y:S01]  /*36a0*/  FMUL R35, R28, R9 ;  /* 0x000000091c237220 */ /* 0x000fe20000400000 */
[----:B------:R-:W-:-:S04]  /*36b0*/  IMAD.WIDE.U32 R28, R37, UR6, R6 ;  /* 0x00000006251c7c25 */ /* 0x000fc8000f8e0006 */
[----:B------:R-:W-:Y:S01]  /*36c0*/  FFMA R35, R144, R8, R35 ;  /* 0x0000000890237223 */ /* 0x000fe20000000023 */
[--C-:B------:R-:W-:Y:S01]  /*36d0*/  IMAD R37, R37, UR7, R34.reuse ;  /* 0x0000000725257c24 */ /* 0x100fe2000f8e0222 */
[----:B------:R-:W-:Y:S02]  /*36e0*/  IADD3 R28, P6, R28, UR10, RZ ;  /* 0x0000000a1c1c7c10 */ /* 0x000fe4000ffde0ff */
[----:B------:R-:W-:Y:S02]  /*36f0*/  PRMT R34, RZ, 0x7610, R34 ;  /* 0x00007610ff227816 */ /* 0x000fe40000000022 */
[----:B------:R-:W-:Y:S02]  /*3700*/  F2FP.SATFINITE.E4M3.F32.PACK_AB_MERGE_C R35, RZ, R35, RZ ;  /* 0x00000023ff23723e */ /* 0x000fe400048070ff */
[----:B------:R-:W-:-:S03]  /*3710*/  IADD3.X R29, R29, UR11, R37, P6, !PT ;  /* 0x0000000b1d1d7c10 */ /* 0x000fc6000b7fe425 */
[----:B------:R1:W-:Y:S01]  /*3720*/  @!P3 STG.E.U8 desc[UR16][R16.64+0x1], R35 ;  /* 0x000001231000b986 */ /* 0x0003e2000c101110 */
[----:B------:R-:W-:Y:S05]  /*3730*/  @P5 BRA `(.L_x_45) ;  /* 0x0000000000045947 */ /* 0x000fea0003800000 */
[----:B------:R3:W5:Y:S02]  /*3740*/  LDG.E.U8 R34, desc[UR16][R28.64] ;  /* 0x000000101c227981 */ /* 0x000764000c1e1100 */
.L_x_45:
[----:B------:R-:W-:Y:S05]  /*3750*/  BSYNC B1 ;  /* 0x0000000000017941 */ /* 0x000fea0003800000 */
.L_x_44:
[----:B-----5:R-:W-:Y:S01]  /*3760*/  LOP3.LUT R34, R34, 0xff, RZ, 0xc0, !PT ;  /* 0x000000ff22227812 */ /* 0x020fe200078ec0ff */
[----:B------:R-:W-:Y:S01]  /*3770*/  BSSY B1, `(.L_x_46) ;  /* 0x000000b000017945 */ /* 0x000fe20003800000 */
[----:B------:R-:W-:Y:S02]  /*3780*/  ISETP.LT.OR P3, PT, R31, 0x2, !P2 ;  /* 0x000000021f00780c */ /* 0x000fe40005761670 */
[----:B------:R-:W-:-:S05]  /*3790*/  F2FP.F16.E4M3.UNPACK_B R34, R34 ;  /* 0x00000022ff22723e */ /* 0x000fca00020006ff */
[----:B------:R-:W-:-:S05]  /*37a0*/  HADD2.F32 R34, -RZ, R34.H0_H0 ;  /* 0x20000022ff227230 */ /* 0x000fca0000004100 */
[----:B------:R-:W-:-:S04]  /*37b0*/  FMUL R34, R34, R9 ;  /* 0x0000000922227220 */ /* 0x000fc80000400000 */
[----:B------:R-:W-:-:S05]  /*37c0*/  FFMA R34, R143, R8, R34 ;  /* 0x000000088f227223 */ /* 0x000fca0000000022 */
[----:B-1----:R-:W-:Y:S02]  /*37d0*/  F2FP.SATFINITE.E4M3.F32.PACK_AB_MERGE_C R35, RZ, R34, RZ ;  /* 0x00000022ff23723e */ /* 0x002fe400048070ff */
[----:B------:R-:W-:-:S03]  /*37e0*/  PRMT R34, RZ, 0x7610, R34 ;  /* 0x00007610ff227816 */ /* 0x000fc60000000022 */
[----:B------:R1:W-:Y:S01]  /*37f0*/  @!P5 STG.E.U8 desc[UR16][R14.64], R35 ;  /* 0x000000230e00d986 */ /* 0x0003e2000c101110 */
[----:B------:R-:W-:Y:S05]  /*3800*/  @P3 BRA `(.L_x_47) ;  /* 0x0000000000043947 */ /* 0x000fea0003800000 */
[----:B------:R4:W5:Y:S02]  /*3810*/  LDG.E.U8 R34, desc[UR16][R28.64+0x1] ;  /* 0x000001101c227981 */ /* 0x000964000c1e1100 */
.L_x_47:
[----:B------:R-:W-:Y:S05]  /*3820*/  BSYNC B1 ;  /* 0x0000000000017941 */ /* 0x000fea0003800000 */
.L_x_46:
[----:B-----5:R-:W-:Y:S01]  /*3830*/  LOP3.LUT R34, R34, 0xff, RZ, 0xc0, !PT ;  /* 0x000000ff22227812 */ /* 0x020fe200078ec0ff */
[----:B------:R-:W-:Y:S01]  /*3840*/  BSSY B1, `(.L_x_48) ;  /* 0x000000b000017945 */ /* 0x000fe20003800000 */
[----:B------:R-:W-:Y:S02]  /*3850*/  ISETP.LT.OR P5, PT, R31, 0x9, !P1 ;  /* 0x000000091f00780c */ /* 0x000fe40004fa1670 */
[----:B------:R-:W-:-:S05]  /*3860*/  F2FP.F16.E4M3.UNPACK_B R34, R34 ;  /* 0x00000022ff22723e */ /* 0x000fca00020006ff */
[----:B------:R-:W-:-:S05]  /*3870*/  HADD2.F32 R34, -RZ, R34.H0_H0 ;  /* 0x20000022ff227230 */ /* 0x000fca0000004100 */
[----:B-1----:R-:W-:Y:S01]  /*3880*/  FMUL R35, R34, R9 ;  /* 0x0000000922237220 */ /* 0x002fe20000400000 */
[----:B------:R-:W-:-:S03]  /*3890*/  PRMT R34, RZ, 0x7610, R34 ;  /* 0x00007610ff227816 */ /* 0x000fc60000000022 */
[----:B------:R-:W-:-:S05]  /*38a0*/  FFMA R35, R142, R8, R35 ;  /* 0x000000088e237223 */ /* 0x000fca0000000023 */
[----:B------:R-:W-:-:S05]  /*38b0*/  F2FP.SATFINITE.E4M3.F32.PACK_AB_MERGE_C R35, RZ, R35, RZ ;  /* 0x00000023ff23723e */ /* 0x000fca00048070ff */
[----:B------:R1:W-:Y:S01]  /*38c0*/  @!P3 STG.E.U8 desc[UR16][R14.64+0x1], R35 ;  /* 0x000001230e00b986 */ /* 0x0003e2000c101110 */
[----:B------:R-:W-:Y:S05]  /*38d0*/  @P5 BRA `(.L_x_49) ;  /* 0x0000000000045947 */ /* 0x000fea0003800000 */
[----:B------:R0:W5:Y:S02]  /*38e0*/  LDG.E.U8 R34, desc[UR16][R26.64+0x8] ;  /* 0x000008101a227981 */ /* 0x000164000c1e1100 */
.L_x_49:
[----:B------:R-:W-:Y:S05]  /*38f0*/  BSYNC B1 ;  /* 0x0000000000017941 */ /* 0x000fea0003800000 */
.L_x_48:
        /* <DEDUP_REMOVED lines=12> */
.L_x_51:
[----:B------:R-:W-:Y:S05]  /*39c0*/  BSYNC B1 ;  /* 0x0000000000017941 */ /* 0x000fea0003800000 */
.L_x_50:
        /* <DEDUP_REMOVED lines=12> */
.L_x_53:
[----:B------:R-:W-:Y:S05]  /*3a90*/  BSYNC B1 ;  /* 0x0000000000017941 */ /* 0x000fea0003800000 */
.L_x_52:
        /* <DEDUP_REMOVED lines=12> */
.L_x_55:
[----:B------:R-:W-:Y:S05]  /*3b60*/  BSYNC B1 ;  /* 0x0000000000017941 */ /* 0x000fea0003800000 */
.L_x_54:
        /* <DEDUP_REMOVED lines=12> */
.L_x_57:
[----:B------:R-:W-:Y:S05]  /*3c30*/  BSYNC B1 ;  /* 0x0000000000017941 */ /* 0x000fea0003800000 */
.L_x_56:
        /* <DEDUP_REMOVED lines=12> */
.L_x_59:
[----:B------:R-:W-:Y:S05]  /*3d00*/  BSYNC B1 ;  /* 0x0000000000017941 */ /* 0x000fea0003800000 */
.L_x_58:
        /* <DEDUP_REMOVED lines=12> */
.L_x_61:
[----:B------:R-:W-:Y:S05]  /*3dd0*/  BSYNC B1 ;  /* 0x0000000000017941 */ /* 0x000fea0003800000 */
.L_x_60:
        /* <DEDUP_REMOVED lines=12> */
.L_x_63:
[----:B------:R-:W-:Y:S05]  /*3ea0*/  BSYNC B1 ;  /* 0x0000000000017941 */ /* 0x000fea0003800000 */
.L_x_62:
        /* <DEDUP_REMOVED lines=12> */
.L_x_65:
[----:B------:R-:W-:Y:S05]  /*3f70*/  BSYNC B1 ;  /* 0x0000000000017941 */ /* 0x000fea0003800000 */
.L_x_64:
        /* <DEDUP_REMOVED lines=12> */
.L_x_67:
[----:B------:R-:W-:Y:S05]  /*4040*/  BSYNC B1 ;  /* 0x0000000000017941 */ /* 0x000fea0003800000 */
.L_x_66:
        /* <DEDUP_REMOVED lines=12> */
.L_x_69:
[----:B------:R-:W-:Y:S05]  /*4110*/  BSYNC B1 ;  /* 0x0000000000017941 */ /* 0x000fea0003800000 */
.L_x_68:
        /* <DEDUP_REMOVED lines=12> */
.L_x_71:
[----:B------:R-:W-:Y:S05]  /*41e0*/  BSYNC B1 ;  /* 0x0000000000017941 */ /* 0x000fea0003800000 */
.L_x_70:
        /* <DEDUP_REMOVED lines=12> */
.L_x_73:
[----:B------:R-:W-:Y:S05]  /*42b0*/  BSYNC B1 ;  /* 0x0000000000017941 */ /* 0x000fea0003800000 */
.L_x_72:
        /* <DEDUP_REMOVED lines=12> */
.L_x_75:
[----:B------:R-:W-:Y:S05]  /*4380*/  BSYNC B1 ;  /* 0x0000000000017941 */ /* 0x000fea0003800000 */
.L_x_74:
        /* <DEDUP_REMOVED lines=12> */
.L_x_77:
[----:B------:R-:W-:Y:S05]  /*4450*/  BSYNC B1 ;  /* 0x0000000000017941 */ /* 0x000fea0003800000 */
.L_x_76:
        /* <DEDUP_REMOVED lines=12> */
.L_x_79:
[----:B------:R-:W-:Y:S05]  /*4520*/  BSYNC B1 ;  /* 0x0000000000017941 */ /* 0x000fea0003800000 */
.L_x_78:
        /* <DEDUP_REMOVED lines=12> */
.L_x_81:
[----:B------:R-:W-:Y:S05]  /*45f0*/  BSYNC B1 ;  /* 0x0000000000017941 */ /* 0x000fea0003800000 */
.L_x_80:
        /* <DEDUP_REMOVED lines=12> */
.L_x_83:
[----:B------:R-:W-:Y:S05]  /*46c0*/  BSYNC B1 ;  /* 0x0000000000017941 */ /* 0x000fea0003800000 */
.L_x_82:
        /* <DEDUP_REMOVED lines=12> */
.L_x_85:
[----:B------:R-:W-:Y:S05]  /*4790*/  BSYNC B1 ;  /* 0x0000000000017941 */ /* 0x000fea0003800000 */
.L_x_84:
        /* <DEDUP_REMOVED lines=12> */
.L_x_87:
[----:B------:R-:W-:Y:S05]  /*4860*/  BSYNC B1 ;  /* 0x0000000000017941 */ /* 0x000fea0003800000 */
.L_x_86:
        /* <DEDUP_REMOVED lines=12> */
.L_x_89:
[----:B------:R-:W-:Y:S05]  /*4930*/  BSYNC B1 ;  /* 0x0000000000017941 */ /* 0x000fea0003800000 */
.L_x_88:
        /* <DEDUP_REMOVED lines=12> */
.L_x_91:
[----:B------:R-:W-:Y:S05]  /*4a00*/  BSYNC B1 ;  /* 0x0000000000017941 */ /* 0x000fea0003800000 */
.L_x_90:
        /* <DEDUP_REMOVED lines=12> */
.L_x_93:
[----:B------:R-:W-:Y:S05]  /*4ad0*/  BSYNC B1 ;  /* 0x0000000000017941 */ /* 0x000fea0003800000 */
.L_x_92:
        /* <DEDUP_REMOVED lines=12> */
.L_x_95:
[----:B------:R-:W-:Y:S05]  /*4ba0*/  BSYNC B1 ;  /* 0x0000000000017941 */ /* 0x000fea0003800000 */
.L_x_94:
        /* <DEDUP_REMOVED lines=12> */
.L_x_97:
[----:B------:R-:W-:Y:S05]  /*4c70*/  BSYNC B1 ;  /* 0x0000000000017941 */ /* 0x000fea0003800000 */
.L_x_96:
        /* <DEDUP_REMOVED lines=12> */
.L_x_99:
[----:B------:R-:W-:Y:S05]  /*4d40*/  BSYNC B1 ;  /* 0x0000000000017941 */ /* 0x000fea0003800000 */
.L_x_98:
[----:B-----5:R-:W-:Y:S01]  /*4d50*/  LOP3.LUT R34, R34, 0xff, RZ, 0xc0, !PT ;  /* 0x000000ff22227812 */ /* 0x020fe200078ec0ff */
[----:B------:R-:W-:Y:S01]  /*4d60*/  BSSY B1, `(.L_x_100) ;  /* 0x000000b000017945 */ /* 0x000fe20003800000 */
[----:B------:R-:W-:Y:S02]  /*4d70*/  ISETP.LT.OR P3, PT, R31, 0x39, !P2 ;  /* 0x000000391f00780c */ /* 0x000fe40005761670 */
[----:B------:R-:W-:Y:S02]  /*4d80*/  F2FP.F16.E4M3.UNPACK_B R34, R34 ;  /* 0x00000022ff22723e */ /* 0x000fe400020006ff */
[----:B0-2---:R-:W-:-:S03]  /*4d90*/  PRMT R26, RZ, 0x7610, R26 ;  /* 0x00007610ff1a7816 */ /* 0x005fc6000000001a */
[----:B------:R-:W-:-:S05]  /*4da0*/  HADD2.F32 R34, -RZ, R34.H0_H0 ;  /* 0x20000022ff227230 */ /* 0x000fca0000004100 */
[----:B------:R-:W-:-:S04]  /*4db0*/  FMUL R27, R34, R9 ;  /* 0x00000009221b7220 */ /* 0x000fc80000400000 */
[----:B------:R-:W-:-:S05]  /*4dc0*/  FFMA R27, R116, R8, R27 ;  /* 0x00000008741b7223 */ /* 0x000fca000000001b */
[----:B------:R-:W-:-:S05]  /*4dd0*/  F2FP.SATFINITE.E4M3.F32.PACK_AB_MERGE_C R27, RZ, R27, RZ ;  /* 0x0000001bff1b723e */ /* 0x000fca00048070ff */
[----:B------:R0:W-:Y:S01]  /*4de0*/  @!P1 STG.E.U8 desc[UR16][R16.64+0x39], R27 ;  /* 0x0000391b10009986 */ /* 0x0001e2000c101110 */
[----:B------:R-:W-:Y:S05]  /*4df0*/  @P3 BRA `(.L_x_101) ;  /* 0x0000000000043947 */ /* 0x000fea0003800000 */
[----:B------:R2:W5:Y:S02]  /*4e00*/  LDG.E.U8 R26, desc[UR16][R28.64+0x38] ;  /* 0x000038101c1a7981 */ /* 0x000564000c1e1100 */
.L_x_101:
[----:B------:R-:W-:Y:S05]  /*4e10*/  BSYNC B1 ;  /* 0x0000000000017941 */ /* 0x000fea0003800000 */
.L_x_100:
[----:B-----5:R-:W-:Y:S01]  /*4e20*/  LOP3.LUT R26, R26, 0xff, RZ, 0xc0, !PT ;  /* 0x000000ff1a1a7812 */ /* 0x020fe200078ec0ff */
[----:B------:R-:W-:Y:S01]  /*4e30*/  BSSY B1, `(.L_x_102) ;  /* 0x000000b000017945 */ /* 0x000fe20003800000 */
[----:B------:R-:W-:Y:S02]  /*4e40*/  ISETP.LT.OR P2, PT, R31, 0x3a, !P2 ;  /* 0x0000003a1f00780c */ /* 0x000fe40005741670 */
[----:B------:R-:W-:Y:S02]  /*4e50*/  F2FP.F16.E4M3.UNPACK_B R26, R26 ;  /* 0x0000001aff1a723e */ /* 0x000fe400020006ff */
[----:B01----:R-:W-:-:S03]  /*4e60*/  PRMT R16, RZ, 0x7610, R16 ;  /* 0x00007610ff107816 */ /* 0x003fc60000000010 */
[----:B------:R-:W-:-:S05]  /*4e70*/  HADD2.F32 R26, -RZ, R26.H0_H0 ;  /* 0x2000001aff1a7230 */ /* 0x000fca0000004100 */
[----:B------:R-:W-:-:S04]  /*4e80*/  FMUL R26, R26, R9 ;  /* 0x000000091a1a7220 */ /* 0x000fc80000400000 */
[----:B------:R-:W-:-:S05]  /*4e90*/  FFMA R26, R115, R8, R26 ;  /* 0x00000008731a7223 */ /* 0x000fca000000001a */
[----:B------:R-:W-:-:S05]  /*4ea0*/  F2FP.SATFINITE.E4M3.F32.PACK_AB_MERGE_C R17, RZ, R26, RZ ;  /* 0x0000001aff11723e */ /* 0x000fca00048070ff */
[----:B------:R0:W-:Y:S01]  /*4eb0*/  @!P3 STG.E.U8 desc[UR16][R14.64+0x38], R17 ;  /* 0x000038110e00b986 */ /* 0x0001e2000c101110 */
[----:B------:R-:W-:Y:S05]  /*4ec0*/  @P2 BRA `(.L_x_103) ;  /* 0x0000000000042947 */ /* 0x000fea0003800000 */
[----:B------:R1:W5:Y:S02]  /*4ed0*/  LDG.E.U8 R16, desc[UR16][R28.64+0x39] ;  /* 0x000039101c107981 */ /* 0x000364000c1e1100 */
.L_x_103:
[----:B------:R-:W-:Y:S05]  /*4ee0*/  BSYNC B1 ;  /* 0x0000000000017941 */ /* 0x000fea0003800000 */
.L_x_102:
[----:B-----5:R-:W-:Y:S01]  /*4ef0*/  LOP3.LUT R16, R16, 0xff, RZ, 0xc0, !PT ;  /* 0x000000ff10107812 */ /* 0x020fe200078ec0ff */
[----:B------:R-:W-:Y:S01]  /*4f00*/  BSSY B1, `(.L_x_104) ;  /* 0x0000013000017945 */ /* 0x000fe20003800000 */
[----:B-1234-:R-:W-:Y:S02]  /*4f10*/  IADD3 R29, P1, R33, 0x80, RZ ;  /* 0x00000080211d7810 */ /* 0x01efe40007f3e0ff */
[----:B------:R-:W-:-:S03]  /*4f20*/  F2FP.F16.E4M3.UNPACK_B R16, R16 ;  /* 0x00000010ff10723e */ /* 0x000fc600020006ff */
[----:B0-----:R-:W-:Y:S01]  /*4f30*/  IMAD.X R17, RZ, RZ, R25, P1 ;  /* 0x000000ffff117224 */ /* 0x001fe200008e0619 */
        /* <DEDUP_REMOVED lines=15> */
.L_x_105:
[----:B------:R-:W-:Y:S05]  /*5030*/  BSYNC B1 ;  /* 0x0000000000017941 */ /* 0x000fea0003800000 */
.L_x_104:
[----:B-----5:R-:W-:Y:S01]  /*5040*/  LOP3.LUT R26, R26, 0xff, RZ, 0xc0, !PT ;  /* 0x000000ff1a1a7812 */ /* 0x020fe200078ec0ff */
[----:B------:R-:W-:Y:S01]  /*5050*/  BSSY B1, `(.L_x_106) ;  /* 0x000000b000017945 */ /* 0x000fe20003800000 */
[----:B------:R-:W-:Y:S02]  /*5060*/  ISETP.LT.OR P3, PT, R31, 0x2, !P1 ;  /* 0x000000021f00780c */ /* 0x000fe40004f61670 */
[----:B------:R-:W-:Y:S02]  /*5070*/  F2FP.F16.E4M3.UNPACK_B R26, R26 ;  /* 0x0000001aff1a723e */ /* 0x000fe400020006ff */
[----:B0-----:R-:W-:-:S03]  /*5080*/  PRMT R14, RZ, 0x7610, R14 ;  /* 0x00007610ff0e7816 */ /* 0x001fc6000000000e */
[----:B------:R-:W-:-:S05]  /*5090*/  HADD2.F32 R26, -RZ, R26.H0_H0 ;  /* 0x2000001aff1a7230 */ /* 0x000fca0000004100 */
[----:B------:R-:W-:-:S04]  /*50a0*/  FMUL R26, R26, R9 ;  /* 0x000000091a1a7220 */ /* 0x000fc80000400000 */
[----:B------:R-:W-:-:S05]  /*50b0*/  FFMA R26, R113, R8, R26 ;  /* 0x00000008711a7223 */ /* 0x000fca000000001a */
[----:B------:R-:W-:-:S05]  /*50c0*/  F2FP.SATFINITE.E4M3.F32.PACK_AB_MERGE_C R15, RZ, R26, RZ ;  /* 0x0000001aff0f723e */ /* 0x000fca00048070ff */
[----:B------:R0:W-:Y:S01]  /*50d0*/  @!P5 STG.E.U8 desc[UR16][R12.64], R15 ;  /* 0x0000000f0c00d986 */ /* 0x0001e2000c101110 */
[----:B------:R-:W-:Y:S05]  /*50e0*/  @P3 BRA `(.L_x_107) ;  /* 0x0000000000043947 */ /* 0x000fea0003800000 */
[----:B------:R2:W5:Y:S02]  /*50f0*/  LDG.E.U8 R14, desc[UR16][R16.64+0x1] ;  /* 0x00000110100e7981 */ /* 0x000564000c1e1100 */
.L_x_107:
[----:B------:R-:W-:Y:S05]  /*5100*/  BSYNC B1 ;  /* 0x0000000000017941 */ /* 0x000fea0003800000 */
.L_x_106:
[----:B-----5:R-:W-:Y:S01]  /*5110*/  LOP3.LUT R14, R14, 0xff, RZ, 0xc0, !PT ;  /* 0x000000ff0e0e7812 */ /* 0x020fe200078ec0ff */
[----:B------:R-:W-:Y:S01]  /*5120*/  BSSY B1, `(.L_x_108) ;  /* 0x0000013000017945 */ /* 0x000fe20003800000 */
[----:B------:R-:W-:Y:S02]  /*5130*/  IADD3 R33, P2, R33, 0x88, RZ ;  /* 0x0000008821217810 */ /* 0x000fe40007f5e0ff */
[----:B------:R-:W-:-:S03]  /*5140*/  F2FP.F16.E4M3.UNPACK_B R14, R14 ;  /* 0x0000000eff0e723e */ /* 0x000fc600020006ff */
[----:B------:R-:W-:Y:S01]  /*5150*/  IMAD.X R24, RZ, RZ, R25, P2 ;  /* 0x000000ffff187224 */ /* 0x000fe200010e0619 */
[----:B------:R-:W-:Y:S01]  /*5160*/  ISETP.GE.AND P2, PT, R32, 0x89, PT ;  /* 0x000000892000780c */ /* 0x000fe20003f46270 */
[----:B------:R-:W-:Y:S02]  /*5170*/  HADD2.F32 R14, -RZ, R14.H0_H0 ;  /* 0x2000000eff0e7230 */ /* 0x000fe40000004100 */
[----:B------:R-:W-:Y:S01]  /*5180*/  IMAD R24, R24, UR6, RZ ;  /* 0x0000000618187c24 */ /* 0x000fe2000f8e02ff */
[----:B------:R-:W-:Y:S01]  /*5190*/  ISETP.LT.OR P5, PT, R31, 0x1, !P2 ;  /* 0x000000011f00780c */ /* 0x000fe200057a1670 */
[----:B------:R-:W-:-:S04]  /*51a0*/  IMAD.WIDE.U32 R6, R33, UR6, R6 ;  /* 0x0000000621067c25 */ /* 0x000fc8000f8e0006 */
[----:B0-----:R-:W-:Y:S01]  /*51b0*/  FMUL R15, R14, R9 ;  /* 0x000000090e0f7220 */ /* 0x001fe20000400000 */
[----:B------:R-:W-:Y:S01]  /*51c0*/  PRMT R14, RZ, 0x7610, R14 ;  /* 0x00007610ff0e7816 */ /* 0x000fe2000000000e */
[----:B------:R-:W-:Y:S02]  /*51d0*/  IMAD R33, R33, UR7, R24 ;  /* 0x0000000721217c24 */ /* 0x000fe4000f8e0218 */
[----:B------:R-:W-:Y:S01]  /*51e0*/  FFMA R15, R112, R8, R15 ;  /* 0x00000008700f7223 */ /* 0x000fe2000000000f */
[----:B------:R-:W-:-:S04]  /*51f0*/  IADD3 R6, P6, R6, UR10, RZ ;  /* 0x0000000a06067c10 */ /* 0x000fc8000ffde0ff */
[----:B------:R-:W-:Y:S02]  /*5200*/  F2FP.SATFINITE.E4M3.F32.PACK_AB_MERGE_C R15, RZ, R15, RZ ;  /* 0x0000000fff0f723e */ /* 0x000fe400048070ff */
[----:B------:R-:W-:-:S03]  /*5210*/  IADD3.X R7, R7, UR11, R33, P6, !PT ;  /* 0x0000000b07077c10 */ /* 0x000fc6000b7fe421 */
[----:B------:R0:W-:Y:S01]  /*5220*/  @!P3 STG.E.U8 desc[UR16][R12.64+0x1], R15 ;  /* 0x0000010f0c00b986 */ /* 0x0001e2000c101110 */
[----:B------:R-:W-:Y:S05]  /*5230*/  @P5 BRA `(.L_x_109) ;  /* 0x0000000000045947 */ /* 0x000fea0003800000 */
[----:B------:R3:W5:Y:S02]  /*5240*/  LDG.E.U8 R14, desc[UR16][R6.64] ;  /* 0x00000010060e7981 */ /* 0x000764000c1e1100 */
.L_x_109:
[----:B------:R-:W-:Y:S05]  /*5250*/  BSYNC B1 ;  /* 0x0000000000017941 */ /* 0x000fea0003800000 */
.L_x_108:
[----:B-----5:R-:W-:Y:S01]  /*5260*/  LOP3.LUT R14, R14, 0xff, RZ, 0xc0, !PT ;  /* 0x000000ff0e0e7812 */ /* 0x020fe200078ec0ff */
[----:B------:R-:W-:Y:S01]  /*5270*/  BSSY B1, `(.L_x_110) ;  /* 0x000000b000017945 */ /* 0x000fe20003800000 */
[----:B------:R-:W-:Y:S02]  /*5280*/  ISETP.LT.OR P3, PT, R31, 0x2, !P2 ;  /* 0x000000021f00780c */ /* 0x000fe40005761670 */
[----:B------:R-:W-:-:S05]  /*5290*/  F2FP.F16.E4M3.UNPACK_B R14, R14 ;  /* 0x0000000eff0e723e */ /* 0x000fca00020006ff */
[----:B------:R-:W-:-:S05]  /*52a0*/  HADD2.F32 R14, -RZ, R14.H0_H0 ;  /* 0x2000000eff0e7230 */ /* 0x000fca0000004100 */
[----:B------:R-:W-:-:S04]  /*52b0*/  FMUL R14, R14, R9 ;  /* 0x000000090e0e7220 */ /* 0x000fc80000400000 */
[----:B------:R-:W-:-:S05]  /*52c0*/  FFMA R14, R111, R8, R14 ;  /* 0x000000086f0e7223 */ /* 0x000fca000000000e */
[----:B0-----:R-:W-:Y:S02]  /*52d0*/  F2FP.SATFINITE.E4M3.F32.PACK_AB_MERGE_C R15, RZ, R14, RZ ;  /* 0x0000000eff0f723e */ /* 0x001fe400048070ff */
[----:B------:R-:W-:-:S03]  /*52e0*/  PRMT R14, RZ, 0x7610, R14 ;  /* 0x00007610ff0e7816 */ /* 0x000fc6000000000e */
[----:B------:R0:W-:Y:S01]  /*52f0*/  @!P5 STG.E.U8 desc[UR16][R10.64], R15 ;  /* 0x0000000f0a00d986 */ /* 0x0001e2000c101110 */
[----:B------:R-:W-:Y:S05]  /*5300*/  @P3 BRA `(.L_x_111) ;  /* 0x0000000000043947 */ /* 0x000fea0003800000 */
[----:B------:R4:W5:Y:S02]  /*5310*/  LDG.E.U8 R14, desc[UR16][R6.64+0x1] ;  /* 0x00000110060e7981 */ /* 0x000964000c1e1100 */
.L_x_111:
[----:B------:R-:W-:Y:S05]  /*5320*/  BSYNC B1 ;  /* 0x0000000000017941 */ /* 0x000fea0003800000 */
.L_x_110:
[----:B-----5:R-:W-:Y:S01]  /*5330*/  LOP3.LUT R14, R14, 0xff, RZ, 0xc0, !PT ;  /* 0x000000ff0e0e7812 */ /* 0x020fe200078ec0ff */
[----:B------:R-:W-:Y:S01]  /*5340*/  BSSY B1, `(.L_x_112) ;  /* 0x000000b000017945 */ /* 0x000fe20003800000 */
[----:B------:R-:W-:Y:S02]  /*5350*/  ISETP.LT.OR P5, PT, R31, 0x9, !P1 ;  /* 0x000000091f00780c */ /* 0x000fe40004fa1670 */
[----:B------:R-:W-:-:S05]  /*5360*/  F2FP.F16.E4M3.UNPACK_B R14, R14 ;  /* 0x0000000eff0e723e */ /* 0x000fca00020006ff */
[----:B------:R-:W-:-:S05]  /*5370*/  HADD2.F32 R14, -RZ, R14.H0_H0 ;  /* 0x2000000eff0e7230 */ /* 0x000fca0000004100 */
[----:B0-----:R-:W-:Y:S01]  /*5380*/  FMUL R15, R14, R9 ;  /* 0x000000090e0f7220 */ /* 0x001fe20000400000 */
[----:B------:R-:W-:-:S03]  /*5390*/  PRMT R14, RZ, 0x7610, R14 ;  /* 0x00007610ff0e7816 */ /* 0x000fc6000000000e */
[----:B------:R-:W-:-:S05]  /*53a0*/  FFMA R15, R110, R8, R15 ;  /* 0x000000086e0f7223 */ /* 0x000fca000000000f */
[----:B------:R-:W-:-:S05]  /*53b0*/  F2FP.SATFINITE.E4M3.F32.PACK_AB_MERGE_C R15, RZ, R15, RZ ;  /* 0x0000000fff0f723e */ /* 0x000fca00048070ff */
[----:B------:R0:W-:Y:S01]  /*53c0*/  @!P3 STG.E.U8 desc[UR16][R10.64+0x1], R15 ;  /* 0x0000010f0a00b986 */ /* 0x0001e2000c101110 */
[----:B------:R-:W-:Y:S05]  /*53d0*/  @P5 BRA `(.L_x_113) ;  /* 0x0000000000045947 */ /* 0x000fea0003800000 */
[----:B------:R0:W5:Y:S02]  /*53e0*/  LDG.E.U8 R14, desc[UR16][R16.64+0x8] ;  /* 0x00000810100e7981 */ /* 0x000164000c1e1100 */
.L_x_113:
[----:B------:R-:W-:Y:S05]  /*53f0*/  BSYNC B1 ;  /* 0x0000000000017941 */ /* 0x000fea0003800000 */
.L_x_112:
        /* <DEDUP_REMOVED lines=12> */
.L_x_115:
[----:B------:R-:W-:Y:S05]  /*54c0*/  BSYNC B1 ;  /* 0x0000000000017941 */ /* 0x000fea0003800000 */
.L_x_114:
        /* <DEDUP_REMOVED lines=12> */
.L_x_117:
[----:B------:R-:W-:Y:S05]  /*5590*/  BSYNC B1 ;  /* 0x0000000000017941 */ /* 0x000fea0003800000 */
.L_x_116:
        /* <DEDUP_REMOVED lines=12> */
.L_x_119:
[----:B------:R-:W-:Y:S05]  /*5660*/  BSYNC B1 ;  /* 0x0000000000017941 */ /* 0x000fea0003800000 */
.L_x_118:
        /* <DEDUP_REMOVED lines=12> */
.L_x_121:
[----:B------:R-:W-:Y:S05]  /*5730*/  BSYNC B1 ;  /* 0x0000000000017941 */ /* 0x000fea0003800000 */
.L_x_120:
        /* <DEDUP_REMOVED lines=12> */
.L_x_123:
[----:B------:R-:W-:Y:S05]  /*5800*/  BSYNC B1 ;  /* 0x0000000000017941 */ /* 0x000fea0003800000 */
.L_x_122:
        /* <DEDUP_REMOVED lines=12> */
.L_x_125:
[----:B------:R-:W-:Y:S05]  /*58d0*/  BSYNC B1 ;  /* 0x0000000000017941 */ /* 0x000fea0003800000 */
.L_x_124:
        /* <DEDUP_REMOVED lines=12> */
.L_x_127:
[----:B------:R-:W-:Y:S05]  /*59a0*/  BSYNC B1 ;  /* 0x0000000000017941 */ /* 0x000fea0003800000 */
.L_x_126:
        /* <DEDUP_REMOVED lines=12> */
.L_x_129:
[----:B------:R-:W-:Y:S05]  /*5a70*/  BSYNC B1 ;  /* 0x0000000000017941 */ /* 0x000fea0003800000 */
.L_x_128:
        /* <DEDUP_REMOVED lines=12> */
.L_x_131:
[----:B------:R-:W-:Y:S05]  /*5b40*/  BSYNC B1 ;  /* 0x0000000000017941 */ /* 0x000fea0003800000 */
.L_x_130:
        /* <DEDUP_REMOVED lines=12> */
.L_x_133:
[----:B------:R-:W-:Y:S05]  /*5c10*/  BSYNC B1 ;  /* 0x0000000000017941 */ /* 0x000fea0003800000 */
.L_x_132:
        /* <DEDUP_REMOVED lines=12> */
.L_x_135:
[----:B------:R-:W-:Y:S05]  /*5ce0*/  BSYNC B1 ;  /* 0x0000000000017941 */ /* 0x000fea0003800000 */
.L_x_134:
        /* <DEDUP_REMOVED lines=12> */
.L_x_137:
[----:B------:R-:W-:Y:S05]  /*5db0*/  BSYNC B1 ;  /* 0x0000000000017941 */ /* 0x000fea0003800000 */
.L_x_136:
        /* <DEDUP_REMOVED lines=12> */
.L_x_139:
[----:B------:R-:W-:Y:S05]  /*5e80*/  BSYNC B1 ;  /* 0x0000000000017941 */ /* 0x000fea0003800000 */
.L_x_138:
        /* <DEDUP_REMOVED lines=12> */
.L_x_141:
[----:B------:R-:W-:Y:S05]  /*5f50*/  BSYNC B1 ;  /* 0x0000000000017941 */ /* 0x000fea0003800000 */
.L_x_140:
        /* <DEDUP_REMOVED lines=12> */
.L_x_143:
[----:B------:R-:W-:Y:S05]  /*6020*/  BSYNC B1 ;  /* 0x0000000000017941 */ /* 0x000fea0003800000 */
.L_x_142:
        /* <DEDUP_REMOVED lines=12> */
.L_x_145:
[----:B------:R-:W-:Y:S05]  /*60f0*/  BSYNC B1 ;  /* 0x0000000000017941 */ /* 0x000fea0003800000 */
.L_x_144:
        /* <DEDUP_REMOVED lines=12> */
.L_x_147:
[----:B------:R-:W-:Y:S05]  /*61c0*/  BSYNC B1 ;  /* 0x0000000000017941 */ /* 0x000fea0003800000 */
.L_x_146:
        /* <DEDUP_REMOVED lines=12> */
.L_x_149:
[----:B------:R-:W-:Y:S05]  /*6290*/  BSYNC B1 ;  /* 0x0000000000017941 */ /* 0x000fea0003800000 */
.L_x_148:
        /* <DEDUP_REMOVED lines=12> */
.L_x_151:
[----:B------:R-:W-:Y:S05]  /*6360*/  BSYNC B1 ;  /* 0x0000000000017941 */ /* 0x000fea0003800000 */
.L_x_150:
        /* <DEDUP_REMOVED lines=12> */
.L_x_153:
[----:B------:R-:W-:Y:S05]  /*6430*/  BSYNC B1 ;  /* 0x0000000000017941 */ /* 0x000fea0003800000 */
.L_x_152:
        /* <DEDUP_REMOVED lines=12> */
.L_x_155:
[----:B------:R-:W-:Y:S05]  /*6500*/  BSYNC B1 ;  /* 0x0000000000017941 */ /* 0x000fea0003800000 */
.L_x_154:
        /* <DEDUP_REMOVED lines=12> */
.L_x_157:
[----:B------:R-:W-:Y:S05]  /*65d0*/  BSYNC B1 ;  /* 0x0000000000017941 */ /* 0x000fea0003800000 */
.L_x_156:
        /* <DEDUP_REMOVED lines=12> */
.L_x_159:
[----:B------:R-:W-:Y:S05]  /*66a0*/  BSYNC B1 ;  /* 0x0000000000017941 */ /* 0x000fea0003800000 */
.L_x_158:
        /* <DEDUP_REMOVED lines=12> */
.L_x_161:
[----:B------:R-:W-:Y:S05]  /*6770*/  BSYNC B1 ;  /* 0x0000000000017941 */ /* 0x000fea0003800000 */
.L_x_160:
        /* <DEDUP_REMOVED lines=12> */
.L_x_163:
[----:B------:R-:W-:Y:S05]  /*6840*/  BSYNC B1 ;  /* 0x0000000000017941 */ /* 0x000fea0003800000 */
.L_x_162:
        /* <DEDUP_REMOVED lines=12> */
.L_x_165:
[----:B------:R-:W-:Y:S05]  /*6910*/  BSYNC B1 ;  /* 0x0000000000017941 */ /* 0x000fea0003800000 */
.L_x_164:
        /* <DEDUP_REMOVED lines=12> */
.L_x_167:
[----:B------:R-:W-:Y:S05]  /*69e0*/  BSYNC B1 ;  /* 0x0000000000017941 */ /* 0x000fea0003800000 */
.L_x_166:
[----:B------:R-:W-:Y:S05]  /*69f0*/  @P2 BRA `(.L_x_168) ;  /* 0x0000001000302947 */ /* 0x000fea0003800000 */
[----:B-----5:R-:W-:-:S04]  /*6a00*/  LOP3.LUT R12, R12, 0xff, RZ, 0xc0, !PT ;  /* 0x000000ff0c0c7812 */ /* 0x020fc800078ec0ff */
[----:B------:R-:W-:-:S05]  /*6a10*/  F2FP.F16.E4M3.UNPACK_B R12, R12 ;  /* 0x0000000cff0c723e */ /* 0x000fca00020006ff */
[----:B------:R-:W-:-:S05]  /*6a20*/  HADD2.F32 R12, -RZ, R12.H0_H0 ;  /* 0x2000000cff0c7230 */ /* 0x000fca0000004100 */
[----:B0--34-:R-:W-:-:S04]  /*6a30*/  FMUL R7, R12, R9 ;  /* 0x000000090c077220 */ /* 0x019fc80000400000 */
[----:B------:R-:W-:-:S05]  /*6a40*/  FFMA R7, R20, R8, R7 ;  /* 0x0000000814077223 */ /* 0x000fca0000000007 */
[----:B------:R-:W-:-:S05]  /*6a50*/  F2FP.SATFINITE.E4M3.F32.PACK_AB_MERGE_C R7, RZ, R7, RZ ;  /* 0x00000007ff07723e */ /* 0x000fca00048070ff */
[----:B------:R0:W-:Y:S01]  /*6a60*/  STG.E.U8 desc[UR16][R10.64+0x39], R7 ;  /* 0x000039070a007986 */ /* 0x0001e2000c101110 */
[----:B------:R-:W-:Y:S05]  /*6a70*/  BRA `(.L_x_168) ;  /* 0x0000001000107947 */ /* 0x000fea0003800000 */
.L_x_39:
[C---:B------:R-:W-:Y:S01]  /*6a80*/  ISETP.GE.AND P1, PT, R32.reuse, 0x1, PT ;  /* 0x000000012000780c */ /* 0x040fe20003f26270 */
[-C--:B--2---:R-:W-:Y:S01]  /*6a90*/  FMUL R145, R145, R8.reuse ;  /* 0x0000000891917220 */ /* 0x084fe20000400000 */
[----:B------:R-:W-:Y:S01]  /*6aa0*/  ISETP.GE.AND P2, PT, R32, 0x9, PT ;  /* 0x000000092000780c */ /* 0x000fe20003f46270 */
[-C--:B------:R-:W-:Y:S01]  /*6ab0*/  FMUL R144, R144, R8.reuse ;  /* 0x0000000890907220 */ /* 0x080fe20000400000 */
[----:B------:R-:W-:Y:S01]  /*6ac0*/  ISETP.LT.OR P3, PT, R31, 0x1, !P1 ;  /* 0x000000011f00780c */ /* 0x000fe20004f61670 */
[-C--:B------:R-:W-:Y:S01]  /*6ad0*/  FMUL R143, R143, R8.reuse ;  /* 0x000000088f8f7220 */ /* 0x080fe20000400000 */
[C---:B------:R-:W-:Y:S01]  /*6ae0*/  ISETP.LT.OR P6, PT, R31.reuse, 0x2, !P1 ;  /* 0x000000021f00780c */ /* 0x040fe20004fc1670 */
[-C--:B------:R-:W-:Y:S01]  /*6af0*/  FMUL R142, R142, R8.reuse ;  /* 0x000000088e8e7220 */ /* 0x080fe20000400000 */
[----:B------:R-:W-:Y:S01]  /*6b00*/  ISETP.LT.OR P5, PT, R31, 0x1, !P2 ;  /* 0x000000011f00780c */ /* 0x000fe200057a1670 */
[-C--:B------:R-:W-:Y:S01]  /*6b10*/  FMUL R141, R141, R8.reuse ;  /* 0x000000088d8d7220 */ /* 0x080fe20000400000 */
[----:B------:R-:W-:Y:S01]  /*6b20*/  F2FP.SATFINITE.E4M3.F32.PACK_AB_MERGE_C R145, RZ, R145, RZ ;  /* 0x00000091ff91723e */ /* 0x000fe200048070ff */
[----:B------:R-:W-:Y:S01]  /*6b30*/  FMUL R140, R140, R8 ;  /* 0x000000088c8c7220 */ /* 0x000fe20000400000 */
[----:B------:R-:W-:Y:S01]  /*6b40*/  F2FP.SATFINITE.E4M3.F32.PACK_AB_MERGE_C R7, RZ, R144, RZ ;  /* 0x00000090ff07723e */ /* 0x000fe200048070ff */
[-C--:B------:R-:W-:Y:S01]  /*6b50*/  FMUL R139, R139, R8.reuse ;  /* 0x000000088b8b7220 */ /* 0x080fe20000400000 */
[----:B------:R-:W-:Y:S01]  /*6b60*/  F2FP.SATFINITE.E4M3.F32.PACK_AB_MERGE_C R143, RZ, R143, RZ ;  /* 0x0000008fff8f723e */ /* 0x000fe200048070ff */
[----:B------:R-:W-:Y:S01]  /*6b70*/  FMUL R138, R138, R8 ;  /* 0x000000088a8a7220 */ /* 0x000fe20000400000 */
[----:B------:R-:W-:Y:S01]  /*6b80*/  F2FP.SATFINITE.E4M3.F32.PACK_AB_MERGE_C R25, RZ, R142, RZ ;  /* 0x0000008eff19723e */ /* 0x000fe200048070ff */
[----:B------:R-:W-:Y:S01]  /*6b90*/  @!P3 STG.E.U8 desc[UR16][R16.64], R145 ;  /* 0x000000911000b986 */ /* 0x000fe2000c101110 */
[----:B------:R-:W-:Y:S01]  /*6ba0*/  ISETP.LT.OR P3, PT, R31, 0x2, !P2 ;  /* 0x000000021f00780c */ /* 0x000fe20005761670 */
[-C--:B------:R-:W-:Y:S01]  /*6bb0*/  FMUL R137, R137, R8.reuse ;  /* 0x0000000889897220 */ /* 0x080fe20000400000 */
[----:B------:R-:W-:Y:S01]  /*6bc0*/  F2FP.SATFINITE.E4M3.F32.PACK_AB_MERGE_C R141, RZ, R141, RZ ;  /* 0x0000008dff8d723e */ /* 0x000fe200048070ff */
[----:B------:R0:W-:Y:S01]  /*6bd0*/  @!P6 STG.E.U8 desc[UR16][R16.64+0x1], R7 ;  /* 0x000001071000e986 */ /* 0x0001e2000c101110 */
[C---:B------:R-:W-:Y:S01]  /*6be0*/  ISETP.LT.OR P6, PT, R31.reuse, 0x9, !P1 ;  /* 0x000000091f00780c */ /* 0x040fe20004fc1670 */
[-C--:B------:R-:W-:Y:S01]  /*6bf0*/  FMUL R136, R136, R8.reuse ;  /* 0x0000000888887220 */ /* 0x080fe20000400000 */
[----:B------:R-:W-:Y:S01]  /*6c00*/  F2FP.SATFINITE.E4M3.F32.PACK_AB_MERGE_C R139, RZ, R139, RZ ;  /* 0x0000008bff8b723e */ /* 0x000fe200048070ff */
[----:B------:R-:W-:Y:S01]  /*6c10*/  @!P5 STG.E.U8 desc[UR16][R14.64], R143 ;  /* 0x0000008f0e00d986 */ /* 0x000fe2000c101110 */
[----:B------:R-:W-:Y:S01]  /*6c20*/  ISETP.LT.OR P5, PT, R31, 0xa, !P1 ;  /* 0x0000000a1f00780c */ /* 0x000fe20004fa1670 */
[----:B------:R-:W-:Y:S01]  /*6c30*/  FMUL R135, R135, R8 ;  /* 0x0000000887877220 */ /* 0x000fe20000400000 */
[----:B------:R-:W-:Y:S01]  /*6c40*/  F2FP.SATFINITE.E4M3.F32.PACK_AB_MERGE_C R27, RZ, R138, RZ ;  /* 0x0000008aff1b723e */ /* 0x000fe200048070ff */
[-C--:B------:R-:W-:Y:S01]  /*6c50*/  FMUL R134, R134, R8.reuse ;  /* 0x0000000886867220 */ /* 0x080fe20000400000 */
[----:B------:R-:W-:Y:S01]  /*6c60*/  F2FP.SATFINITE.E4M3.F32.PACK_AB_MERGE_C R137, RZ, R137, RZ ;  /* 0x00000089ff89723e */ /* 0x000fe200048070ff */
[----:B------:R1:W-:Y:S01]  /*6c70*/  @!P3 STG.E.U8 desc[UR16][R14.64+0x1], R25 ;  /* 0x000001190e00b986 */ /* 0x0003e2000c101110 */
[----:B------:R-:W-:Y:S01]  /*6c80*/  ISETP.LT.OR P3, PT, R31, 0x9, !P2 ;  /* 0x000000091f00780c */ /* 0x000fe20005761670 */
[----:B------:R-:W-:Y:S01]  /*6c90*/  FMUL R133, R133, R8 ;  /* 0x0000000885857220 */ /* 0x000fe20000400000 */
[----:B0-----:R-:W-:Y:S01]  /*6ca0*/  F2FP.SATFINITE.E4M3.F32.PACK_AB_MERGE_C R7, RZ, R140, RZ ;  /* 0x0000008cff07723e */ /* 0x001fe200048070ff */
[----:B------:R-:W-:Y:S01]  /*6cb0*/  @!P6 STG.E.U8 desc[UR16][R16.64+0x8], R141 ;  /* 0x0000088d1000e986 */ /* 0x000fe2000c101110 */
[C---:B------:R-:W-:Y:S01]  /*6cc0*/  ISETP.LT.OR P6, PT, R31.reuse, 0xa, !P2 ;  /* 0x0000000a1f00780c */ /* 0x040fe200057c1670 */
[-C--:B------:R-:W-:Y:S01]  /*6cd0*/  FMUL R132, R132, R8.reuse ;  /* 0x0000000884847220 */ /* 0x080fe20000400000 */
[----:B------:R-:W-:Y:S01]  /*6ce0*/  F2FP.SATFINITE.E4M3.F32.PACK_AB_MERGE_C R135, RZ, R135, RZ ;  /* 0x00000087ff87723e */ /* 0x000fe200048070ff */
[----:B------:R0:W-:Y:S01]  /*6cf0*/  @!P5 STG.E.U8 desc[UR16][R16.64+0x9], R7 ;  /* 0x000009071000d986 */ /* 0x0001e2000c101110 */
[----:B------:R-:W-:Y:S01]  /*6d00*/  ISETP.LT.OR P5, PT, R31, 0x11, !P1 ;  /* 0x000000111f00780c */ /* 0x000fe20004fa1670 */
[-C--:B------:R-:W-:Y:S01]  /*6d10*/  FMUL R131, R131, R8.reuse ;  /* 0x0000000883837220 */ /* 0x080fe20000400000 */
[----:B------:R-:W-:Y:S01]  /*6d20*/  F2FP.SATFINITE.E4M3.F32.PACK_AB_MERGE_C R133, RZ, R133, RZ ;  /* 0x00000085ff85723e */ /* 0x000fe200048070ff */
[----:B------:R-:W-:Y:S01]  /*6d30*/  FMUL R130, R130, R8 ;  /* 0x0000000882827220 */ /* 0x000fe20000400000 */
[----:B-1----:R-:W-:Y:S01]  /*6d40*/  F2FP.SATFINITE.E4M3.F32.PACK_AB_MERGE_C R25, RZ, R134, RZ ;  /* 0x00000086ff19723e */ /* 0x002fe200048070ff */
[----:B------:R-:W-:Y:S01]  /*6d50*/  @!P3 STG.E.U8 desc[UR16][R14.64+0x8], R139 ;  /* 0x0000088b0e00b986 */ /* 0x000fe2000c101110 */
[----:B------:R-:W-:Y:S01]  /*6d60*/  ISETP.LT.OR P3, PT, R31, 0x12, !P1 ;  /* 0x000000121f00780c */ /* 0x000fe20004f61670 */
[-C--:B------:R-:W-:Y:S01]  /*6d70*/  FMUL R129, R129, R8.reuse ;  /* 0x0000000881817220 */ /* 0x080fe20000400000 */
[----:B------:R-:W-:Y:S01]  /*6d80*/  F2FP.SATFINITE.E4M3.F32.PACK_AB_MERGE_C R131, RZ, R131, RZ ;  /* 0x00000083ff83723e */ /* 0x000fe200048070ff */
[----:B------:R1:W-:Y:S01]  /*6d90*/  @!P6 STG.E.U8 desc[UR16][R14.64+0x9], R27 ;  /* 0x0000091b0e00e986 */ /* 0x0003e2000c101110 */
[C---:B------:R-:W-:Y:S01]  /*6da0*/  ISETP.LT.OR P6, PT, R31.reuse, 0x11, !P2 ;  /* 0x000000111f00780c */ /* 0x040fe200057c1670 */
[----:B------:R-:W-:Y:S01]  /*6db0*/  FMUL R128, R128, R8 ;  /* 0x0000000880807220 */ /* 0x000fe20000400000 */
[----:B0-----:R-:W-:Y:S01]  /*6dc0*/  F2FP.SATFINITE.E4M3.F32.PACK_AB_MERGE_C R7, RZ, R136, RZ ;  /* 0x00000088ff07723e */ /* 0x001fe200048070ff */
[----:B------:R-:W-:Y:S01]  /*6dd0*/  @!P5 STG.E.U8 desc[UR16][R16.64+0x10], R137 ;  /* 0x000010891000d986 */ /* 0x000fe2000c101110 */
[----:B------:R-:W-:Y:S01]  /*6de0*/  ISETP.LT.OR P5, PT, R31, 0x12, !P2 ;  /* 0x000000121f00780c */ /* 0x000fe200057a1670 */
[-C--:B------:R-:W-:Y:S01]  /*6df0*/  FMUL R127, R127, R8.reuse ;  /* 0x000000087f7f7220 */ /* 0x080fe20000400000 */
[----:B------:R-:W-:Y:S01]  /*6e00*/  F2FP.SATFINITE.E4M3.F32.PACK_AB_MERGE_C R129, RZ, R129, RZ ;  /* 0x00000081ff81723e */ /* 0x000fe200048070ff */
[-C--:B------:R-:W-:Y:S01]  /*6e10*/  FMUL R126, R126, R8.reuse ;  /* 0x000000087e7e7220 */ /* 0x080fe20000400000 */
[-C--:B------:R-:W-:Y:S01]  /*6e20*/  FMUL R125, R125, R8.reuse ;  /* 0x000000087d7d7220 */ /* 0x080fe20000400000 */
[----:B------:R0:W-:Y:S01]  /*6e30*/  @!P3 STG.E.U8 desc[UR16][R16.64+0x11], R7 ;  /* 0x000011071000b986 */ /* 0x0001e2000c101110 */
[C---:B------:R-:W-:Y:S01]  /*6e40*/  ISETP.LT.OR P3, PT, R31.reuse, 0x19, !P1 ;  /* 0x000000191f00780c */ /* 0x040fe20004f61670 */
[----:B------:R-:W-:Y:S01]  /*6e50*/  FMUL R124, R124, R8 ;  /* 0x000000087c7c7220 */ /* 0x000fe20000400000 */
[----:B-1----:R-:W-:Y:S01]  /*6e60*/  F2FP.SATFINITE.E4M3.F32.PACK_AB_MERGE_C R27, RZ, R132, RZ ;  /* 0x00000084ff1b723e */ /* 0x002fe200048070ff */
[----:B------:R-:W-:Y:S01]  /*6e70*/  @!P6 STG.E.U8 desc[UR16][R14.64+0x10], R135 ;  /* 0x000010870e00e986 */ /* 0x000fe2000c101110 */
[----:B------:R-:W-:Y:S01]  /*6e80*/  ISETP.LT.OR P6, PT, R31, 0x1a, !P1 ;  /* 0x0000001a1f00780c */ /* 0x000fe20004fc1670 */
[-C--:B------:R-:W-:Y:S01]  /*6e90*/  FMUL R123, R123, R8.reuse ;  /* 0x000000087b7b7220 */ /* 0x080fe20000400000 */
[----:B------:R-:W-:Y:S01]  /*6ea0*/  F2FP.SATFINITE.E4M3.F32.PACK_AB_MERGE_C R127, RZ, R127, RZ ;  /* 0x0000007fff7f723e */ /* 0x000fe200048070ff */
[----:B------:R1:W-:Y:S01]  /*6eb0*/  @!P5 STG.E.U8 desc[UR16][R14.64+0x11], R25 ;  /* 0x000011190e00d986 */ /* 0x0003e2000c101110 */
[----:B------:R-:W-:Y:S01]  /*6ec0*/  ISETP.LT.OR P5, PT, R31, 0x19, !P2 ;  /* 0x000000191f00780c */ /* 0x000fe200057a1670 */
[-C--:B------:R-:W-:Y:S01]  /*6ed0*/  FMUL R122, R122, R8.reuse ;  /* 0x000000087a7a7220 */ /* 0x080fe20000400000 */
[----:B------:R-:W-:Y:S01]  /*6ee0*/  F2FP.SATFINITE.E4M3.F32.PACK_AB_MERGE_C R125, RZ, R125, RZ ;  /* 0x0000007dff7d723e */ /* 0x000fe200048070ff */
        /* <DEDUP_REMOVED lines=8> */
[----:B------:R-:W-:Y:S01]  /*6f70*/  FMUL R119, R119, R8 ;  /* 0x0000000877777220 */ /* 0x000fe20000400000 */
[----:B-1----:R-:W-:Y:S01]  /*6f80*/  F2FP.SATFINITE.E4M3.F32.PACK_AB_MERGE_C R25, RZ, R128, RZ ;  /* 0x00000080ff19723e */ /* 0x002fe200048070ff */
[----:B------:R-:W-:Y:S01]  /*6f90*/  @!P5 STG.E.U8 desc[UR16][R14.64+0x18], R131 ;  /* 0x000018830e00d986 */ /* 0x000fe2000c101110 */
[----:B------:R-:W-:Y:S01]  /*6fa0*/  ISETP.LT.OR P5, PT, R31, 0x22, !P1 ;  /* 0x000000221f00780c */ /* 0x000fe20004fa1670 */
[-C--:B------:R-:W-:Y:S01]  /*6fb0*/  FMUL R118, R118, R8.reuse ;  /* 0x0000000876767220 */ /* 0x080fe20000400000 */
[----:B------:R-:W-:Y:S01]  /*6fc0*/  F2FP.SATFINITE.E4M3.F32.PACK_AB_MERGE_C R121, RZ, R121, RZ ;  /* 0x00000079ff79723e */ /* 0x000fe200048070ff */
[-C--:B------:R-:W-:Y:S01]  /*6fd0*/  FMUL R117, R117, R8.reuse ;  /* 0x0000000875757220 */ /* 0x080fe20000400000 */
[----:B------:R-:W-:Y:S01]  /*6fe0*/  F2FP.SATFINITE.E4M3.F32.PACK_AB_MERGE_C R119, RZ, R119, RZ ;  /* 0x00000077ff77723e */ /* 0x000fe200048070ff */
[----:B------:R1:W-:Y:S01]  /*6ff0*/  @!P3 STG.E.U8 desc[UR16][R14.64+0x19], R7 ;  /* 0x000019070e00b986 */ /* 0x0003e2000c101110 */
[C---:B------:R-:W-:Y:S01]  /*7000*/  ISETP.LT.OR P3, PT, R31.reuse, 0x21, !P2 ;  /* 0x000000211f00780c */ /* 0x040fe20005761670 */
        /* <DEDUP_REMOVED lines=9> */
[----:B------:R-:W-:Y:S01]  /*70a0*/  FMUL R113, R113, R8 ;  /* 0x0000000871717220 */ /* 0x000fe20000400000 */
[----:B-1----:R-:W-:Y:S01]  /*70b0*/  F2FP.SATFINITE.E4M3.F32.PACK_AB_MERGE_C R7, RZ, R124, RZ ;  /* 0x0000007cff07723e */ /* 0x002fe200048070ff */
[-C--:B------:R-:W-:Y:S01]  /*70c0*/  FMUL R112, R112, R8.reuse ;  /* 0x0000000870707220 */ /* 0x080fe20000400000 */
        /* <DEDUP_REMOVED lines=29> */
[----:B------:R-:W-:Y:S01]  /*72a0*/  ISETP.LT.OR P3, PT, R31, 0x32, !P2 ;  /* 0x000000321f00780c */ /* 0x000fe20005761670 */
[-C--:B------:R-:W-:Y:S01]  /*72b0*/  FMUL R103, R103, R8.reuse ;  /* 0x0000000867677220 */ /* 0x080fe20000400000 */
[----:B------:R-:W-:Y:S01]  /*72c0*/  F2FP.SATFINITE.E4M3.F32.PACK_AB_MERGE_C R105, RZ, R105, RZ ;  /* 0x00000069ff69723e */ /* 0x000fe200048070ff */
[----:B------:R0:W-:Y:S01]  /*72d0*/  @!P6 STG.E.U8 desc[UR16][R16.64+0x31], R27 ;  /* 0x0000311b1000e986 */ /* 0x0001e2000c101110 */
[C---:B------:R-:W-:Y:S01]  /*72e0*/  ISETP.LT.OR P6, PT, R31.reuse, 0x39, !P1 ;  /* 0x000000391f00780c */ /* 0x040fe20004fc1670 */
[-C--:B------:R-:W-:Y:S01]  /*72f0*/  FMUL R102, R102, R8.reuse ;  /* 0x0000000866667220 */ /* 0x080fe20000400000 */
[C---:B------:R-:W-:Y:S01]  /*7300*/  ISETP.LT.OR P1, PT, R31.reuse, 0x3a, !P1 ;  /* 0x0000003a1f00780c */ /* 0x040fe20004f21670 */
[----:B------:R-:W-:Y:S01]  /*7310*/  @!P5 STG.E.U8 desc[UR16][R14.64+0x30], R119 ;  /* 0x000030770e00d986 */ /* 0x000fe2000c101110 */
[C---:B------:R-:W-:Y:S01]  /*7320*/  ISETP.LT.OR P5, PT, R31.reuse, 0x39, !P2 ;  /* 0x000000391f00780c */ /* 0x040fe200057a1670 */
[-C--:B------:R-:W-:Y:S01]  /*7330*/  FMUL R100, R100, R8.reuse ;  /* 0x0000000864647220 */ /* 0x080fe20000400000 */
[----:B------:R-:W-:Y:S01]  /*7340*/  ISETP.LT.OR P2, PT, R31, 0x3a, !P2 ;  /* 0x0000003a1f00780c */ /* 0x000fe20005741670 */
[----:B------:R-:W-:Y:S01]  /*7350*/  FMUL R101, R101, R8 ;  /* 0x0000000865657220 */ /* 0x000fe20000400000 */
[----:B-1----:R-:W-:Y:S01]  /*7360*/  F2FP.SATFINITE.E4M3.F32.PACK_AB_MERGE_C R25, RZ, R116, RZ ;  /* 0x00000074ff19723e */ /* 0x002fe200048070ff */
[----:B------:R1:W-:Y:S01]  /*7370*/  @!P3 STG.E.U8 desc[UR16][R14.64+0x31], R7 ;  /* 0x000031070e00b986 */ /* 0x0003e2000c101110 */
[C---:B------:R-:W-:Y:S01]  /*7380*/  ISETP.GE.AND P3, PT, R32.reuse, 0x89, PT ;  /* 0x000000892000780c */ /* 0x040fe20003f66270 */
[----:B------:R-:W-:Y:S01]  /*7390*/  FMUL R99, R99, R8 ;  /* 0x0000000863637220 */ /* 0x000fe20000400000 */
[----:B0-----:R-:W-:Y:S01]  /*73a0*/  F2FP.SATFINITE.E4M3.F32.PACK_AB_MERGE_C R27, RZ, R114, RZ ;  /* 0x00000072ff1b723e */ /* 0x001fe200048070ff */
[----:B------:R-:W-:Y:S01]  /*73b0*/  @!P6 STG.E.U8 desc[UR16][R16.64+0x38], R117 ;  /* 0x000038751000e986 */ /* 0x000fe2000c101110 */
[----:B------:R-:W-:Y:S01]  /*73c0*/  ISETP.GE.AND P6, PT, R32, 0x81, PT ;  /* 0x000000812000780c */ /* 0x000fe20003fc6270 */
[-C--:B------:R-:W-:Y:S01]  /*73d0*/  FMUL R98, R98, R8.reuse ;  /* 0x0000000862627220 */ /* 0x080fe20000400000 */
[----:B------:R-:W-:Y:S01]  /*73e0*/  F2FP.SATFINITE.E4M3.F32.PACK_AB_MERGE_C R103, RZ, R103, RZ ;  /* 0x00000067ff67723e */ /* 0x000fe200048070ff */
[----:B------:R0:W-:Y:S01]  /*73f0*/  @!P1 STG.E.U8 desc[UR16][R16.64+0x39], R25 ;  /* 0x0000391910009986 */ /* 0x0001e2000c101110 */
[----:B------:R-:W-:Y:S01]  /*7400*/  ISETP.LT.OR P1, PT, R31, 0x1, !P6 ;  /* 0x000000011f00780c */ /* 0x000fe20007721670 */
[-C--:B------:R-:W-:Y:S01]  /*7410*/  FMUL R97, R97, R8.reuse ;  /* 0x0000000861617220 */ /* 0x080fe20000400000 */
[----:B------:R-:W-:Y:S01]  /*7420*/  F2FP.SATFINITE.E4M3.F32.PACK_AB_MERGE_C R101, RZ, R101, RZ ;  /* 0x00000065ff65723e */ /* 0x000fe200048070ff */
[----:B------:R-:W-:Y:S01]  /*7430*/  @!P2 STG.E.U8 desc[UR16][R14.64+0x39], R27 ;  /* 0x0000391b0e00a986 */ /* 0x000fe2000c101110 */
[C---:B------:R-:W-:Y:S01]  /*7440*/  ISETP.LT.OR P2, PT, R31.reuse, 0x2, !P6 ;  /* 0x000000021f00780c */ /* 0x040fe20007741670 */
[----:B------:R-:W-:Y:S01]  /*7450*/  FMUL R96, R96, R8 ;  /* 0x0000000860607220 */ /* 0x000fe20000400000 */
[----:B-1----:R-:W-:Y:S01]  /*7460*/  F2FP.SATFINITE.E4M3.F32.PACK_AB_MERGE_C R7, RZ, R112, RZ ;  /* 0x00000070ff07723e */ /* 0x002fe200048070ff */
        /* <DEDUP_REMOVED lines=45> */
[----:B------:R-:W-:Y:S01]  /*7740*/  FMUL R20, R20, R8 ;  /* 0x0000000814147220 */ /* 0x000fe20000400000 */
[----:B------:R-:W-:-:S03]  /*7750*/  F2FP.SATFINITE.E4M3.F32.PACK_AB_MERGE_C R19, RZ, R19, RZ ;  /* 0x00000013ff13723e */ /* 0x000fc600048070ff */
[----:B------:R-:W-:Y:S02]  /*7760*/  F2FP.SATFINITE.E4M3.F32.PACK_AB_MERGE_C R21, RZ, R21, RZ ;  /* 0x00000015ff15723e */ /* 0x000fe400048070ff */
[----:B-1----:R-:W-:Y:S01]  /*7770*/  F2FP.SATFINITE.E4M3.F32.PACK_AB_MERGE_C R7, RZ, R100, RZ ;  /* 0x00000064ff07723e */ /* 0x002fe200048070ff */
[----:B------:R0:W-:Y:S01]  /*7780*/  @!P2 STG.E.U8 desc[UR16][R12.64+0x11], R15 ;  /* 0x0000110f0c00a986 */ /* 0x0001e2000c101110 */
[----:B------:R-:W-:-:S03]  /*7790*/  ISETP.LT.OR P2, PT, R31, 0x1a, !P6 ;  /* 0x0000001a1f00780c */ /* 0x000fc60007741670 */
[----:B------:R-:W-:Y:S01]  /*77a0*/  @!P1 STG.E.U8 desc[UR16][R10.64+0x10], R103 ;  /* 0x000010670a009986 */ /* 0x000fe2000c101110 */
[----:B------:R-:W-:-:S03]  /*77b0*/  ISETP.LT.OR P1, PT, R31, 0x19, !P6 ;  /* 0x000000191f00780c */ /* 0x000fc60007721670 */
[----:B------:R1:W-:Y:S01]  /*77c0*/  @!P5 STG.E.U8 desc[UR16][R10.64+0x11], R17 ;  /* 0x000011110a00d986 */ /* 0x0003e2000c101110 */
[----:B------:R-:W-:Y:S02]  /*77d0*/  ISETP.LT.OR P5, PT, R31, 0x19, !P3 ;  /* 0x000000191f00780c */ /* 0x000fe40005fa1670 */
[----:B0-----:R-:W-:-:S03]  /*77e0*/  F2FP.SATFINITE.E4M3.F32.PACK_AB_MERGE_C R15, RZ, R98, RZ ;  /* 0x00000062ff0f723e */ /* 0x001fc600048070ff */
[----:B------:R0:W-:Y:S01]  /*77f0*/  @!P2 STG.E.U8 desc[UR16][R12.64+0x19], R7 ;  /* 0x000019070c00a986 */ /* 0x0001e2000c101110 */
[----:B------:R-:W-:-:S03]  /*7800*/  ISETP.LT.OR P2, PT, R31, 0x1a, !P3 ;  /* 0x0000001a1f00780c */ /* 0x000fc60005f41670 */
[----:B------:R-:W-:Y:S01]  /*7810*/  @!P1 STG.E.U8 desc[UR16][R12.64+0x18], R101 ;  /* 0x000018650c009986 */ /* 0x000fe2000c101110 */
[C---:B------:R-:W-:Y:S02]  /*7820*/  ISETP.LT.OR P1, PT, R31.reuse, 0x21, !P6 ;  /* 0x000000211f00780c */ /* 0x040fe40007721670 */
[----:B-1----:R-:W-:Y:S01]  /*7830*/  F2FP.SATFINITE.E4M3.F32.PACK_AB_MERGE_C R17, RZ, R96, RZ ;  /* 0x00000060ff11723e */ /* 0x002fe200048070ff */
[----:B------:R-:W-:Y:S01]  /*7840*/  @!P5 STG.E.U8 desc[UR16][R10.64+0x18], R99 ;  /* 0x000018630a00d986 */ /* 0x000fe2000c101110 */
[----:B------:R-:W-:Y:S02]  /*7850*/  ISETP.LT.OR P5, PT, R31, 0x22, !P6 ;  /* 0x000000221f00780c */ /* 0x000fe400077a1670 */
[----:B0-----:R-:W-:-:S03]  /*7860*/  F2FP.SATFINITE.E4M3.F32.PACK_AB_MERGE_C R7, RZ, R94, RZ ;  /* 0x0000005eff07723e */ /* 0x001fc600048070ff */
        /* <DEDUP_REMOVED lines=21> */
[----:B0-----:R-:W-:-:S07]  /*79c0*/  F2FP.SATFINITE.E4M3.F32.PACK_AB_MERGE_C R15, RZ, R18, RZ ;  /* 0x00000012ff0f723e */ /* 0x001fce00048070ff */
[----:B------:R-:W-:Y:S01]  /*79d0*/  @!P1 STG.E.U8 desc[UR16][R12.64+0x30], R89 ;  /* 0x000030590c009986 */ /* 0x000fe2000c101110 */
[C---:B------:R-:W-:Y:S02]  /*79e0*/  ISETP.LT.OR P1, PT, R31.reuse, 0x39, !P6 ;  /* 0x000000391f00780c */ /* 0x040fe40007721670 */
[C---:B------:R-:W-:Y:S01]  /*79f0*/  ISETP.LT.OR P6, PT, R31.reuse, 0x3a, !P6 ;  /* 0x0000003a1f00780c */ /* 0x040fe200077c1670 */
[----:B------:R0:W-:Y:S01]  /*7a00*/  @!P5 STG.E.U8 desc[UR16][R12.64+0x31], R7 ;  /* 0x000031070c00d986 */ /* 0x0001e2000c101110 */
[C---:B------:R-:W-:Y:S02]  /*7a10*/  ISETP.LT.OR P5, PT, R31.reuse, 0x32, !P3 ;  /* 0x000000321f00780c */ /* 0x040fe40005fa1670 */
[----:B-1----:R-:W-:Y:S01]  /*7a20*/  F2FP.SATFINITE.E4M3.F32.PACK_AB_MERGE_C R17, RZ, R20, RZ ;  /* 0x00000014ff11723e */ /* 0x002fe200048070ff */
[----:B------:R1:W-:Y:S01]  /*7a30*/  @!P2 STG.E.U8 desc[UR16][R10.64+0x30], R23 ;  /* 0x000030170a00a986 */ /* 0x0003e2000c101110 */
[C---:B------:R-:W-:Y:S02]  /*7a40*/  ISETP.LT.OR P2, PT, R31.reuse, 0x39, !P3 ;  /* 0x000000391f00780c */ /* 0x040fe40005f41670 */
[----:B------:R-:W-:-:S02]  /*7a50*/  ISETP.LT.OR P3, PT, R31, 0x3a, !P3 ;  /* 0x0000003a1f00780c */ /* 0x000fc40005f61670 */
[----:B0-----:R-:W-:-:S05]  /*7a60*/  F2FP.SATFINITE.E4M3.F32.PACK_AB_MERGE_C R7, RZ, R22, RZ ;  /* 0x00000016ff07723e */ /* 0x001fca00048070ff */
[----:B------:R1:W-:Y:S04]  /*7a70*/  @!P5 STG.E.U8 desc[UR16][R10.64+0x31], R7 ;  /* 0x000031070a00d986 */ /* 0x0003e8000c101110 */
[----:B------:R1:W-:Y:S04]  /*7a80*/  @!P1 STG.E.U8 desc[UR16][R12.64+0x38], R19 ;  /* 0x000038130c009986 */ /* 0x0003e8000c101110 */
[----:B------:R1:W-:Y:S04]  /*7a90*/  @!P6 STG.E.U8 desc[UR16][R12.64+0x39], R15 ;  /* 0x0000390f0c00e986 */ /* 0x0003e8000c101110 */
[----:B------:R1:W-:Y:S04]  /*7aa0*/  @!P2 STG.E.U8 desc[UR16][R10.64+0x38], R21 ;  /* 0x000038150a00a986 */ /* 0x0003e8000c101110 */
[----:B------:R1:W-:Y:S02]  /*7ab0*/  @!P3 STG.E.U8 desc[UR16][R10.64+0x39], R17 ;  /* 0x000039110a00b986 */ /* 0x0003e4000c101110 */
.L_x_168:
[----:B------:R-:W-:Y:S05]  /*7ac0*/  BSYNC B0 ;  /* 0x0000000000007941 */ /* 0x000fea0003800000 */
.L_x_38:
[----:B------:R-:W-:Y:S01]  /*7ad0*/  ULDC UR6, c[0x0][0xc] ;  /* 0x0000030000067ab9 */ /* 0x000fe20000000800 */
[----:B------:R-:W-:Y:S01]  /*7ae0*/  ULDC UR7, c[0x0][0x10] ;  /* 0x0000040000077ab9 */ /* 0x000fe20000000800 */
[----:B01-34-:R-:W0:Y:S01]  /*7af0*/  LDC R7, c[0x0][0x14] ;  /* 0x00000500ff077b82 */ /* 0x01be220000000800 */
[----:B------:R-:W-:Y:S01]  /*7b00*/  UIMAD.WIDE.U32 UR6, UR6, UR7, URZ ;  /* 0x00000007060672a5 */ /* 0x000fe2000f8e003f */
[----:B------:R-:W-:Y:S02]  /*7b10*/  IMAD.MOV.U32 R10, RZ, RZ, -0x1 ;  /* 0xffffffffff0a7424 */ /* 0x000fe400078e00ff */
[----:B------:R-:W-:-:S03]  /*7b20*/  IMAD.MOV.U32 R6, RZ, RZ, -0x1 ;  /* 0xffffffffff067424 */ /* 0x000fc600078e00ff */
[----:B0-----:R-:W-:-:S04]  /*7b30*/  IMAD.WIDE.U32 R2, R7, UR6, R2 ;  /* 0x0000000607027c25 */ /* 0x001fc8000f8e0002 */
[----:B------:R-:W-:Y:S01]  /*7b40*/  IMAD R7, R7, UR7, RZ ;  /* 0x0000000707077c24 */ /* 0x000fe2000f8e02ff */
[----:B------:R-:W-:Y:S02]  /*7b50*/  ULDC.64 UR6, c[0x0][0x650] ;  /* 0x0001940000067ab9 */ /* 0x000fe40000000a00 */
[----:B------:R-:W-:Y:S01]  /*7b60*/  ISETP.GE.U32.AND P1, PT, R2, UR6, PT ;  /* 0x0000000602007c0c */ /* 0x000fe2000bf26070 */
[--C-:B------:R-:W-:Y:S01]  /*7b70*/  IMAD.IADD R3, R3, 0x1, R7.reuse ;  /* 0x0000000103037824 */ /* 0x100fe200078e0207 */
[----:B------:R-:W-:-:S04]  /*7b80*/  PRMT R7, RZ, 0x7610, R7 ;  /* 0x00007610ff077816 */ /* 0x000fc80000000007 */
[----:B------:R-:W-:-:S13]  /*7b90*/  ISETP.GE.U32.AND.EX P1, PT, R3, UR7, PT, P1 ;  /* 0x0000000703007c0c */ /* 0x000fda000bf26110 */
[----:B------:R-:W-:Y:S05]  /*7ba0*/  @P1 BRA `(.L_x_169) ;  /* 0x0000000400601947 */ /* 0x000fea0003800000 */
[----:B------:R-:W0:Y:S01]  /*7bb0*/  S2R R20, SR_CTAID.X ;  /* 0x0000000000147919 */ /* 0x000e220000002500 */
[----:B------:R-:W1:Y:S01]  /*7bc0*/  LDC.64 R14, c[0x0][0x628] ;  /* 0x00018a00ff0e7b82 */ /* 0x000e620000000a00 */
[----:B------:R-:W-:Y:S01]  /*7bd0*/  ULDC UR6, c[0x0][0x150] ;  /* 0x0000540000067ab9 */ /* 0x000fe20000000800 */
[----:B-----5:R-:W-:Y:S01]  /*7be0*/  IMAD.MOV.U32 R12, RZ, RZ, R2 ;  /* 0x000000ffff0c7224 */ /* 0x020fe200078e0002 */
[----:B------:R-:W3:Y:S01]  /*7bf0*/  S2R R22, SR_CTAID.Y ;  /* 0x0000000000167919 */ /* 0x000ee20000002600 */
[----:B------:R-:W-:-:S04]  /*7c00*/  IMAD.MOV.U32 R13, RZ, RZ, R3 ;  /* 0x000000ffff0d7224 */ /* 0x000fc800078e0003 */
[----:B------:R-:W4:Y:S08]  /*7c10*/  LDC R23, c[0x0][0x144] ;  /* 0x00005100ff177b82 */ /* 0x000f300000000800 */
[----:B--2---:R-:W2:Y:S08]  /*7c20*/  LDC R16, c[0x0][0x630] ;  /* 0x00018c00ff107b82 */ /* 0x004eb00000000800 */
[----:B------:R-:W2:Y:S01]  /*7c30*/  LDC.64 R18, c[0x0][0x620] ;  /* 0x00018800ff127b82 */ /* 0x000ea20000000a00 */
[----:B-1----:R-:W-:-:S04]  /*7c40*/  ISETP.NE.U32.AND P1, PT, R14, RZ, PT ;  /* 0x000000ff0e00720c */ /* 0x002fc80003f25070 */
[----:B------:R-:W-:Y:S02]  /*7c50*/  ISETP.NE.AND.EX P1, PT, R15, RZ, PT, P1 ;  /* 0x000000ff0f00720c */ /* 0x000fe40003f25310 */
[----:B0-----:R-:W-:-:S05]  /*7c60*/  I2FP.F32.U32 R6, R20 ;  /* 0x0000001400067245 */ /* 0x001fca0000201000 */
[----:B------:R-:W-:-:S04]  /*7c70*/  FMUL R6, R6, UR6 ;  /* 0x0000000606067c20 */ /* 0x000fc80008400000 */
[----:B------:R0:W1:Y:S02]  /*7c80*/  F2I.U32.TRUNC.NTZ R21, R6 ;  /* 0x0000000600157305 */ /* 0x000064000020f000 */
[----:B---34-:R-:W-:Y:S05]  /*7c90*/  @!P1 BRA `(.L_x_170) ;  /* 0x0000000000289947 */ /* 0x018fea0003800000 */
[----:B------:R-:W3:Y:S02]  /*7ca0*/  LDC R7, c[0x0][0x634] ;  /* 0x00018d00ff077b82 */ /* 0x000ee40000000800 */
[----:B---3--:R-:W-:-:S05]  /*7cb0*/  IADD3 R13, P1, R2, R7, RZ ;  /* 0x00000007020d7210 */ /* 0x008fca0007f3e0ff */
[----:B------:R-:W-:-:S04]  /*7cc0*/  IMAD.X R17, RZ, RZ, R3, P1 ;  /* 0x000000ffff117224 */ /* 0x000fc800008e0603 */
[----:B0-----:R-:W-:-:S04]  /*7cd0*/  IMAD.WIDE.U32 R6, R17, R14, RZ ;  /* 0x0000000e11067225 */ /* 0x001fc800078e00ff */
[----:B------:R-:W-:-:S04]  /*7ce0*/  IMAD.WIDE.U32 R10, P1, R13, R15, R6 ;  /* 0x0000000f0d0a7225 */ /* 0x000fc80007820006 */
[----:B------:R-:W-:-:S04]  /*7cf0*/  IMAD.WIDE.U32 R6, R13, R14, RZ ;  /* 0x0000000e0d067225 */ /* 0x000fc800078e00ff */
[----:B------:R-:W-:Y:S01]  /*7d00*/  IMAD.X R13, RZ, RZ, RZ, P1 ;  /* 0x000000ffff0d7224 */ /* 0x000fe200008e06ff */
[----:B------:R-:W-:Y:S01]  /*7d10*/  IADD3 RZ, P1, R7, R10, RZ ;  /* 0x0000000a07ff7210 */ /* 0x000fe20007f3e0ff */
[----:B------:R-:W-:-:S04]  /*7d20*/  IMAD.MOV.U32 R12, RZ, RZ, R11 ;  /* 0x000000ffff0c7224 */ /* 0x000fc800078e000b */
[----:B------:R-:W-:-:S08]  /*7d30*/  IMAD.WIDE.U32.X R12, R17, R15, R12, P1 ;  /* 0x0000000f110c7225 */ /* 0x000fd000008e040c */
.L_x_170:
[----:B------:R-:W3:Y:S01]  /*7d40*/  LDC.64 R28, c[0x0][0x640] ;  /* 0x00019000ff1c7b82 */ /* 0x000ee20000000a00 */
[-C--:B--2---:R-:W-:Y:S01]  /*7d50*/  SHF.R.U64 R17, R12, R16.reuse, R13 ;  /* 0x000000100c117219 */ /* 0x084fe2000000120d */
[----:B-1----:R-:W-:Y:S01]  /*7d60*/  IMAD.MOV R21, RZ, RZ, -R21 ;  /* 0x000000ffff157224 */ /* 0x002fe200078e0a15 */
[----:B0-----:R-:W-:Y:S01]  /*7d70*/  SHF.R.U32.HI R6, RZ, R16, R13 ;  /* 0x00000010ff067219 */ /* 0x001fe2000001160d */
[----:B------:R-:W-:Y:S01]  /*7d80*/  ULDC UR6, c[0x0][0x154] ;  /* 0x0000550000067ab9 */ /* 0x000fe20000000800 */
[----:B------:R-:W-:Y:S01]  /*7d90*/  IADD3 R11, P1, RZ, -R17, RZ ;  /* 0x80000011ff0b7210 */ /* 0x000fe20007f3e0ff */
[----:B------:R-:W-:Y:S02]  /*7da0*/  IMAD R23, R23, R21, R20 ;  /* 0x0000001517177224 */ /* 0x000fe400078e0214 */
[----:B------:R-:W0:Y:S01]  /*7db0*/  LDC R12, c[0x0][0x618] ;  /* 0x00018600ff0c7b82 */ /* 0x000e220000000800 */
[----:B------:R-:W-:Y:S02]  /*7dc0*/  IMAD.MOV.U32 R13, RZ, RZ, 0x1 ;  /* 0x00000001ff0d7424 */ /* 0x000fe400078e00ff */
[----:B------:R-:W-:-:S04]  /*7dd0*/  IMAD.X R7, RZ, RZ, ~R6, P1 ;  /* 0x000000ffff077224 */ /* 0x000fc800008e0e06 */
[-C--:B------:R-:W-:Y:S01]  /*7de0*/  IMAD R10, R7, R18.reuse, RZ ;  /* 0x00000012070a7224 */ /* 0x080fe200078e02ff */
[----:B------:R-:W1:Y:S01]  /*7df0*/  LDC R24, c[0x0][0x608] ;  /* 0x00018200ff187b82 */ /* 0x000e620000000800 */
[----:B------:R-:W-:-:S04]  /*7e00*/  IMAD.WIDE.U32 R6, R11, R18, R2 ;  /* 0x000000120b067225 */ /* 0x000fc800078e0002 */
[----:B------:R-:W-:Y:S01]  /*7e10*/  IMAD R11, R11, R19, R10 ;  /* 0x000000130b0b7224 */ /* 0x000fe200078e020a */
[----:B------:R-:W-:Y:S02]  /*7e20*/  I2FP.F32.U32 R10, R22 ;  /* 0x00000016000a7245 */ /* 0x000fe40000201000 */
[----:B------:R-:W2:Y:S01]  /*7e30*/  LDC R26, c[0x0][0x658] ;  /* 0x00019600ff1a7b82 */ /* 0x000ea20000000800 */
[----:B------:R-:W-:Y:S01]  /*7e40*/  IMAD.IADD R7, R7, 0x1, R11 ;  /* 0x0000000107077824 */ /* 0x000fe200078e020b */
[----:B---3--:R-:W-:Y:S01]  /*7e50*/  ISETP.NE.U32.AND P1, PT, R28, RZ, PT ;  /* 0x000000ff1c00720c */ /* 0x008fe20003f25070 */
[----:B------:R-:W-:Y:S01]  /*7e60*/  FMUL R10, R10, UR6 ;  /* 0x000000060a0a7c20 */ /* 0x000fe20008400000 */
[----:B------:R-:W-:Y:S02]  /*7e70*/  IMAD.MOV.U32 R11, RZ, RZ, -0x1 ;  /* 0xffffffffff0b7424 */ /* 0x000fe400078e00ff */
[----:B------:R-:W-:Y:S01]  /*7e80*/  ISETP.NE.AND.EX P1, PT, R29, RZ, PT, P1 ;  /* 0x000000ff1d00720c */ /* 0x000fe20003f25310 */
[----:B------:R3:W4:Y:S01]  /*7e90*/  F2I.U32.TRUNC.NTZ R19, R10 ;  /* 0x0000000a00137305 */ /* 0x000722000020f000 */
[----:B------:R-:W3:Y:S01]  /*7ea0*/  LDC R21, c[0x0][0x148] ;  /* 0x00005200ff157b82 */ /* 0x000ee20000000800 */
[----:B0-----:R-:W-:-:S02]  /*7eb0*/  SHF.R.U64 R16, R6, R12, R7 ;  /* 0x0000000c06107219 */ /* 0x001fc40000001207 */
[----:B------:R-:W-:-:S05]  /*7ec0*/  SHF.R.U32.HI R7, RZ, R12, R7 ;  /* 0x0000000cff077219 */ /* 0x000fca0000011607 */
[----:B------:R-:W0:Y:S01]  /*7ed0*/  LDC R20, c[0x0][0x600] ;  /* 0x00018000ff147b82 */ /* 0x000e220000000800 */
[-CC-:B-1----:R-:W-:Y:S02]  /*7ee0*/  SHF.R.U64 R14, R16, R24.reuse, R7.reuse ;  /* 0x00000018100e7219 */ /* 0x182fe40000001207 */
[----:B------:R-:W-:-:S05]  /*7ef0*/  SHF.R.U32.HI R7, RZ, R24, R7 ;  /* 0x00000018ff077219 */ /* 0x000fca0000011607 */
[----:B------:R-:W1:Y:S01]  /*7f00*/  LDC R27, c[0x0][0x648] ;  /* 0x00019200ff1b7b82 */ /* 0x000e620000000800 */
[-CC-:B--2---:R-:W-:Y:S02]  /*7f10*/  SHF.R.U64 R18, R14, R26.reuse, R7.reuse ;  /* 0x0000001a0e127219 */ /* 0x184fe40000001207 */
[-C--:B------:R-:W-:Y:S02]  /*7f20*/  SHF.L.U32 R11, R11, R26.reuse, RZ ;  /* 0x0000001a0b0b7219 */ /* 0x080fe400000006ff */
[-C--:B------:R-:W-:Y:S01]  /*7f30*/  SHF.R.U32.HI R7, RZ, R26.reuse, R7 ;  /* 0x0000001aff077219 */ /* 0x080fe20000011607 */
[----:B------:R-:W-:Y:S01]  /*7f40*/  IMAD.MOV.U32 R6, RZ, RZ, R18 ;  /* 0x000000ffff067224 */ /* 0x000fe200078e0012 */
[----:B------:R-:W-:Y:S01]  /*7f50*/  SHF.L.U32 R30, R13, R26, RZ ;  /* 0x0000001a0d1e7219 */ /* 0x000fe200000006ff */
[----:B------:R-:W2:Y:S01]  /*7f60*/  LDC R31, c[0x0][0x638] ;  /* 0x00018e00ff1f7b82 */ /* 0x000ea20000000800 */
[----:B------:R-:W-:-:S07]  /*7f70*/  LOP3.LUT R25, RZ, R11, RZ, 0x33, !PT ;  /* 0x0000000bff197212 */ /* 0x000fce00078e33ff */
[----:B------:R-:W0:Y:S01]  /*7f80*/  LDC R32, c[0x0][0x610] ;  /* 0x00018400ff207b82 */ /* 0x000e220000000800 */
[----:B----4-:R-:W-:Y:S05]  /*7f90*/  @!P1 BRA `(.L_x_171) ;  /* 0x0000000000289947 */ /* 0x010fea0003800000 */
[----:B------:R-:W4:Y:S02]  /*7fa0*/  LDC R13, c[0x0][0x64c] ;  /* 0x00019300ff0d7b82 */ /* 0x000f240000000800 */
[----:B----4-:R-:W-:-:S05]  /*7fb0*/  IADD3 R13, P1, R18, R13, RZ ;  /* 0x0000000d120d7210 */ /* 0x010fca0007f3e0ff */
[----:B------:R-:W-:-:S04]  /*7fc0*/  IMAD.X R15, RZ, RZ, R7, P1 ;  /* 0x000000ffff0f7224 */ /* 0x000fc800008e0607 */
[----:B------:R-:W-:-:S04]  /*7fd0*/  IMAD.WIDE.U32 R6, R15, R28, RZ ;  /* 0x0000001c0f067225 */ /* 0x000fc800078e00ff */
[----:B---3--:R-:W-:-:S04]  /*7fe0*/  IMAD.WIDE.U32 R10, P1, R13, R29, R6 ;  /* 0x0000001d0d0a7225 */ /* 0x008fc80007820006 */
[----:B------:R-:W-:-:S04]  /*7ff0*/  IMAD.WIDE.U32 R6, R13, R28, RZ ;  /* 0x0000001c0d067225 */ /* 0x000fc800078e00ff */
[----:B------:R-:W-:Y:S01]  /*8000*/  IMAD.X R13, RZ, RZ, RZ, P1 ;  /* 0x000000ffff0d7224 */ /* 0x000fe200008e06ff */
[----:B------:R-:W-:Y:S01]  /*8010*/  IADD3 RZ, P1, R7, R10, RZ ;  /* 0x0000000a07ff7210 */ /* 0x000fe20007f3e0ff */
[----:B------:R-:W-:-:S04]  /*8020*/  IMAD.MOV.U32 R12, RZ, RZ, R11 ;  /* 0x000000ffff0c7224 */ /* 0x000fc800078e000b */
[----:B------:R-:W-:-:S08]  /*8030*/  IMAD.WIDE.U32.X R6, R15, R29, R12, P1 ;  /* 0x0000001d0f067225 */ /* 0x000fd000008e040c */
.L_x_171:
[----:B-1----:R-:W-:Y:S01]  /*8040*/  SHF.R.U64 R6, R6, R27, R7 ;  /* 0x0000001b06067219 */ /* 0x002fe20000001207 */
[----:B0-----:R-:W-:Y:S01]  /*8050*/  VIADD R13, R20, 0xffffffff ;  /* 0xffffffff140d7836 */ /* 0x001fe20000000000 */
[----:B------:R-:W-:Y:S01]  /*8060*/  LOP3.LUT R11, R14, R25, RZ, 0xc0, !PT ;  /* 0x000000190e0b7212 */ /* 0x000fe200078ec0ff */
[----:B------:R-:W-:Y:S02]  /*8070*/  IMAD.MOV R19, RZ, RZ, -R19 ;  /* 0x000000ffff137224 */ /* 0x000fe400078e0a13 */
[----:B------:R-:W-:Y:S02]  /*8080*/  IMAD.MOV R7, RZ, RZ, -R6 ;  /* 0x000000ffff077224 */ /* 0x000fe400078e0a06 */
[----:B------:R-:W-:Y:S01]  /*8090*/  IMAD R30, R30, R6, R11 ;  /* 0x000000061e1e7224 */ /* 0x000fe200078e020b */
[----:B------:R-:W-:Y:S01]  /*80a0*/  LOP3.LUT R11, R16, R13, RZ, 0xc0, !PT ;  /* 0x0000000d100b7212 */ /* 0x000fe200078ec0ff */
[----:B---3--:R-:W-:Y:S02]  /*80b0*/  @P4 IMAD R23, R21, R19, R22 ;  /* 0x0000001315174224 */ /* 0x008fe400078e0216 */
[----:B--2---:R-:W-:-:S02]  /*80c0*/  IMAD R6, R7, R31, R18 ;  /* 0x0000001f07067224 */ /* 0x004fc400078e0212 */
[----:B------:R-:W-:Y:S02]  /*80d0*/  IMAD R30, R30, R32, R23 ;  /* 0x000000201e1e7224 */ /* 0x000fe400078e0217 */
[----:B------:R-:W-:Y:S02]  /*80e0*/  IMAD R11, R6, R20, R11 ;  /* 0x00000014060b7224 */ /* 0x000fe400078e020b */
[----:B------:R-:W-:Y:S02]  /*80f0*/  IMAD.MOV.U32 R7, RZ, RZ, 0x1 ;  /* 0x00000001ff077424 */ /* 0x000fe400078e00ff */
[----:B------:R-:W-:Y:S01]  /*8100*/  IMAD.MOV.U32 R6, RZ, RZ, R17 ;  /* 0x000000ffff067224 */ /* 0x000fe200078e0011 */
[----:B------:R-:W-:Y:S02]  /*8110*/  SEL R10, R11, R30, !P4 ;  /* 0x0000001e0b0a7207 */ /* 0x000fe40006000000 */
[----:B------:R-:W-:-:S07]  /*8120*/  SEL R30, R30, R11, !P4 ;  /* 0x0000000b1e1e7207 */ /* 0x000fce0006000000 */
.L_x_169:
[----:B------:R-:W-:Y:S01]  /*8130*/  LOP3.LUT P1, RZ, R7, 0xff, RZ, 0xc0, !PT ;  /* 0x000000ff07ff7812 */ /* 0x000fe2000782c0ff */
[----:B------:R-:W-:-:S12]  /*8140*/  IMAD.MOV.U32 R7, RZ, RZ, R30 ;  /* 0x000000ffff077224 */ /* 0x000fd800078e001e */
[----:B------:R-:W-:Y:S05]  /*8150*/  @P1 BRA `(.L_x_172) ;  /* 0xffffff9000981947 */ /* 0x000fea000383ffff */
[----:B------:R-:W-:Y:S05]  /*8160*/  EXIT ;  /* 0x000000000000794d */ /* 0x000fea0003800000 */
.L_x_8:
[----:B0-----:R-:W-:Y:S01]  /*8170*/  ULDC.64 UR4, c[0x0][0x650] ;  /* 0x0001940000047ab9 */ /* 0x001fe20000000a00 */
        /* <DEDUP_REMOVED lines=25> */
.L_x_174:
[----:B------:R-:W0:Y:S01]  /*8310*/  LDC.64 R28, c[0x0][0x640] ;  /* 0x00019000ff1c7b82 */ /* 0x000e220000000a00 */
[-CC-:B------:R-:W-:Y:S01]  /*8320*/  SHF.R.U64 R21, R16, R10.reuse, R17.reuse ;  /* 0x0000000a10157219 */ /* 0x180fe20000001211 */
[----:B------:R-:W-:Y:S01]  /*8330*/  IMAD.MOV.U32 R27, RZ, RZ, 0x1 ;  /* 0x00000001ff1b7424 */ /* 0x000fe200078e00ff */
[----:B------:R-:W-:Y:S02]  /*8340*/  SHF.R.U32.HI R5, RZ, R10, R17 ;  /* 0x0000000aff057219 */ /* 0x000fe40000011611 */
[----:B------:R-:W-:-:S03]  /*8350*/  IADD3 R7, P0, RZ, -R21, RZ ;  /* 0x80000015ff077210 */ /* 0x000fc60007f1e0ff */
[----:B------:R-:W1:Y:S02]  /*8360*/  LDC R14, c[0x0][0x618] ;  /* 0x00018600ff0e7b82 */ /* 0x000e640000000800 */
[----:B------:R-:W-:Y:S02]  /*8370*/  IMAD.X R5, RZ, RZ, ~R5, P0 ;  /* 0x000000ffff057224 */ /* 0x000fe400000e0e05 */
[----:B------:R-:W-:-:S04]  /*8380*/  IMAD.WIDE.U32 R12, R7, R24, R2 ;  /* 0x00000018070c7225 */ /* 0x000fc800078e0002 */
[----:B------:R-:W2:Y:S01]  /*8390*/  LDC R16, c[0x0][0x608] ;  /* 0x00018200ff107b82 */ /* 0x000ea20000000800 */
[----:B------:R-:W-:-:S04]  /*83a0*/  IMAD R10, R5, R24, RZ ;  /* 0x00000018050a7224 */ /* 0x000fc800078e02ff */
[----:B------:R-:W-:Y:S02]  /*83b0*/  IMAD R5, R7, R25, R10 ;  /* 0x0000001907057224 */ /* 0x000fe400078e020a */
[----:B------:R-:W-:Y:S01]  /*83c0*/  IMAD.MOV.U32 R7, RZ, RZ, -0x1 ;  /* 0xffffffffff077424 */ /* 0x000fe200078e00ff */
[----:B------:R-:W3:Y:S01]  /*83d0*/  LDC R26, c[0x0][0x658] ;  /* 0x00019600ff1a7b82 */ /* 0x000ee20000000800 */
[----:B------:R-:W-:Y:S01]  /*83e0*/  IMAD.IADD R5, R13, 0x1, R5 ;  /* 0x000000010d057824 */ /* 0x000fe200078e0205 */
[----:B0-----:R-:W-:-:S04]  /*83f0*/  ISETP.NE.U32.AND P0, PT, R28, RZ, PT ;  /* 0x000000ff1c00720c */ /* 0x001fc80003f05070 */
        /* <DEDUP_REMOVED lines=8> */
[-CC-:B---3--:R-:W-:Y:S02]  /*8480*/  SHF.R.U64 R24, R22, R26.reuse, R5.reuse ;  /* 0x0000001a16187219 */ /* 0x188fe40000001205 */
[-C--:B------:R-:W-:Y:S02]  /*8490*/  SHF.L.U32 R7, R7, R26.reuse, RZ ;  /* 0x0000001a07077219 */ /* 0x080fe400000006ff */
[----:B------:R-:W-:Y:S01]  /*84a0*/  SHF.R.U32.HI R13, RZ, R26, R5 ;  /* 0x0000001aff0d7219 */ /* 0x000fe20000011605 */
[----:B------:R-:W-:Y:S01]  /*84b0*/  IMAD.MOV.U32 R12, RZ, RZ, R24 ;  /* 0x000000ffff0c7224 */ /* 0x000fe200078e0018 */
[----:B------:R-:W-:Y:S01]  /*84c0*/  LOP3.LUT R31, RZ, R7, RZ, 0x33, !PT ;  /* 0x00000007ff1f7212 */ /* 0x000fe200078e33ff */
[----:B------:R-:W3:Y:S01]  /*84d0*/  LDC R30, c[0x0][0x610] ;  /* 0x00018400ff1e7b82 */ /* 0x000ee20000000800 */
[----:B------:R-:W-:Y:S05]  /*84e0*/  @!P0 BRA `(.L_x_175) ;  /* 0x0000000000288947 */ /* 0x000fea0003800000 */
        /* <DEDUP_REMOVED lines=10> */
.L_x_175:
[----:B-1----:R-:W-:Y:S01]  /*8590*/  SHF.R.U64 R10, R12, R10, R13 ;  /* 0x0000000a0c0a7219 */ /* 0x002fe2000000120d */
[----:B0-----:R-:W-:Y:S01]  /*85a0*/  VIADD R9, R23, 0xffffffff ;  /* 0xffffffff17097836 */ /* 0x001fe20000000000 */
[----:B------:R-:W-:Y:S01]  /*85b0*/  SHF.L.U32 R27, R27, R26, RZ ;  /* 0x0000001a1b1b7219 */ /* 0x000fe200000006ff */
[----:B------:R-:W-:Y:S01]  /*85c0*/  @P4 IMAD R11, R19, R20, R8 ;  /* 0x00000014130b4224 */ /* 0x000fe200078e0208 */
[----:B------:R-:W-:Y:S01]  /*85d0*/  LOP3.LUT R5, R22, R31, RZ, 0xc0, !PT ;  /* 0x0000001f16057212 */ /* 0x000fe200078ec0ff */
[----:B------:R-:W-:Y:S01]  /*85e0*/  IMAD.MOV R7, RZ, RZ, -R10 ;  /* 0x000000ffff077224 */ /* 0x000fe200078e0a0a */
[----:B------:R-:W-:Y:S01]  /*85f0*/  LOP3.LUT R14, R18, R9, RZ, 0xc0, !PT ;  /* 0x00000009120e7212 */ /* 0x000fe200078ec0ff */
[----:B------:R-:W-:Y:S02]  /*8600*/  IMAD.MOV.U32 R17, RZ, RZ, R21 ;  /* 0x000000ffff117224 */ /* 0x000fe400078e0015 */
[----:B------:R-:W-:Y:S02]  /*8610*/  IMAD R10, R27, R10, R5 ;  /* 0x0000000a1b0a7224 */ /* 0x000fe400078e0205 */
[----:B--2---:R-:W-:-:S02]  /*8620*/  IMAD R5, R7, R25, R24 ;  /* 0x0000001907057224 */ /* 0x004fc400078e0218 */
[----:B------:R-:W-:Y:S02]  /*8630*/  IMAD.MOV.U32 R7, RZ, RZ, 0x1 ;  /* 0x00000001ff077424 */ /* 0x000fe400078e00ff */
[----:B---3--:R-:W-:Y:S02]  /*8640*/  IMAD R11, R10, R30, R11 ;  /* 0x0000001e0a0b7224 */ /* 0x008fe400078e020b */
[----:B------:R-:W-:Y:S01]  /*8650*/  IMAD R14, R5, R23, R14 ;  /* 0x00000017050e7224 */ /* 0x000fe200078e020e */
[----:B------:R-:W-:-:S04]  /*8660*/  PRMT R5, R7, 0x7610, R5 ;  /* 0x0000761007057816 */ /* 0x000fc80000000005 */
[----:B------:R-:W-:Y:S02]  /*8670*/  SEL R7, R14, R11, !P4 ;  /* 0x0000000b0e077207 */ /* 0x000fe40006000000 */
[----:B------:R-:W-:-:S07]  /*8680*/  SEL R14, R11, R14, !P4 ;  /* 0x0000000e0b0e7207 */ /* 0x000fce0006000000 */
.L_x_173:
[----:B------:R-:W-:-:S08]  /*8690*/  NOP ;  /* 0x0000000000007918 */ /* 0x000fd00000000000 */
[----:B------:R-:W0:-:S00]  /*86a0*/  USETMAXREG.DEALLOC.CTAPOOL 0x28 ;  /* 0x00000028000079c8 */ /* 0x000e0000080e0500 */
[----:B0-----:R-:W-:-:S13]  /*86b0*/  ISETP.NE.AND P0, PT, R6, RZ, PT ;  /* 0x000000ff0600720c */ /* 0x001fda0003f05270 */
[----:B------:R-:W-:Y:S05]  /*86c0*/  @P0 EXIT ;  /* 0x000000000000094d */ /* 0x000fea0003800000 */
[----:B------:R-:W-:Y:S01]  /*86d0*/  LOP3.LUT P0, RZ, R5, 0xff, RZ, 0xc0, !PT ;  /* 0x000000ff05ff7812 */ /* 0x000fe2000780c0ff */
[----:B------:R-:W-:Y:S02]  /*86e0*/  IMAD.MOV.U32 R5, RZ, RZ, 0x1 ;  /* 0x00000001ff057424 */ /* 0x000fe400078e00ff */
[----:B------:R-:W-:-:S10]  /*86f0*/  IMAD.MOV.U32 R13, RZ, RZ, RZ ;  /* 0x000000ffff0d7224 */ /* 0x000fd400078e00ff */
[----:B------:R-:W-:Y:S05]  /*8700*/  @!P0 BRA `(.L_x_176) ;  /* 0x0000000c00348947 */ /* 0x000fea0003800000 */
[----:B------:R-:W0:Y:S01]  /*8710*/  LDC R5, c[0x0][0x28c] ;  /* 0x0000a300ff057b82 */ /* 0x000e220000000800 */
[----:B------:R-:W-:Y:S01]  /*8720*/  ULDC UR5, c[0x0][0x658] ;  /* 0x0001960000057ab9 */ /* 0x000fe20000000800 */
[----:B------:R-:W-:Y:S01]  /*8730*/  UMOV UR7, 0xffffffff ;  /* 0xffffffff00077882 */ /* 0x000fe20000000000 */
[----:B------:R-:W-:Y:S01]  /*8740*/  ULDC UR6, c[0x0][0xc] ;  /* 0x0000030000067ab9 */ /* 0x000fe20000000800 */
[----:B------:R-:W-:Y:S01]  /*8750*/  USHF.L.U32 UR8, UR7, UR5, URZ ;  /* 0x0000000507087299 */ /* 0x000fe2000800063f */
[----:B------:R-:W-:Y:S01]  /*8760*/  BSSY B0, `(.L_x_176) ;  /* 0x00000c7000007945 */ /* 0x000fe20003800000 */
[----:B------:R-:W-:Y:S01]  /*8770*/  UMOV UR9, 0x1 ;  /* 0x0000000100097882 */ /* 0x000fe20000000000 */
[----:B------:R-:W-:Y:S01]  /*8780*/  ULDC UR7, c[0x0][0x10] ;  /* 0x0000040000077ab9 */ /* 0x000fe20000000800 */
[----:B------:R-:W1:Y:S01]  /*8790*/  S2UR UR10, SR_CgaCtaId ;  /* 0x00000000000a79c3 */ /* 0x000e620000008800 */
[----:B------:R-:W-:Y:S01]  /*87a0*/  UIMAD.WIDE.U32 UR6, UR6, UR7, URZ ;  /* 0x00000007060672a5 */ /* 0x000fe2000f8e003f */
[----:B------:R-:W-:Y:S01]  /*87b0*/  IMAD.MOV.U32 R16, RZ, RZ, 0x1 ;  /* 0x00000001ff107424 */ /* 0x000fe200078e00ff */
[----:B------:R-:W-:Y:S01]  /*87c0*/  USHF.L.U32 UR18, UR9, UR5, URZ ;  /* 0x0000000509127299 */ /* 0x000fe2000800063f */
[----:B------:R-:W-:Y:S01]  /*87d0*/  LOP3.LUT R15, R4, 0x2, RZ, 0xfc, !PT ;  /* 0x00000002040f7812 */ /* 0x000fe200078efcff */
[----:B------:R-:W-:Y:S01]  /*87e0*/  IMAD.MOV.U32 R13, RZ, RZ, RZ ;  /* 0x000000ffff0d7224 */ /* 0x000fe200078e00ff */
[----:B------:R-:W-:Y:S01]  /*87f0*/  ULDC UR5, c[0x0][0x14] ;  /* 0x0000050000057ab9 */ /* 0x000fe20000000800 */
[----:B------:R-:W-:Y:S01]  /*8800*/  ULDC UR4, c[0x0][0x600] ;  /* 0x0001800000047ab9 */ /* 0x000fe20000000800 */
[----:B------:R-:W-:-:S02]  /*8810*/  UIMAD.WIDE.U32 UR22, UR6, UR5, URZ ;  /* 0x00000005061672a5 */ /* 0x000fc4000f8e003f */
[----:B------:R-:W-:Y:S02]  /*8820*/  UIMAD UR13, UR7, UR5, URZ ;  /* 0x00000005070d72a4 */ /* 0x000fe4000f8e023f */
[----:B------:R-:W-:Y:S02]  /*8830*/  UIADD3 UR4, UR4, -0x1, URZ ;  /* 0xffffffff04047890 */ /* 0x000fe4000fffe03f */
[----:B------:R-:W-:Y:S01]  /*8840*/  ULOP3.LUT UR17, URZ, UR8, URZ, 0x33, !UPT ;  /* 0x000000083f117292 */ /* 0x000fe2000f8e333f */
[----:B0-----:R-:W-:Y:S01]  /*8850*/  VIADD R5, R5, 0x1f ;  /* 0x0000001f05057836 */ /* 0x001fe20000000000 */
[----:B------:R-:W-:Y:S01]  /*8860*/  UIADD3 UR13, UR23, UR13, URZ ;  /* 0x0000000d170d7290 */ /* 0x000fe2000fffe03f */
[----:B------:R-:W-:-:S03]  /*8870*/  ULDC.64 UR24, c[0x0][0x198] ;  /* 0x0000660000187ab9 */ /* 0x000fc60000000a00 */
[----:B------:R-:W-:Y:S01]  /*8880*/  SHF.R.S32.HI R6, RZ, 0x1f, R5 ;  /* 0x0000001fff067819 */ /* 0x000fe20000011405 */
[----:B-1----:R-:W-:-:S03]  /*8890*/  IMAD.U32 R11, RZ, RZ, UR10 ;  /* 0x0000000aff0b7e24 */ /* 0x002fc6000f8e00ff */
[----:B------:R-:W-:Y:S01]  /*88a0*/  LEA.HI R6, R6, R5, RZ, 0x5 ;  /* 0x0000000506067211 */ /* 0x000fe200078f28ff */
[----:B------:R-:W-:-:S03]  /*88b0*/  IMAD.MOV.U32 R5, RZ, RZ, 0x1 ;  /* 0x00000001ff057424 */ /* 0x000fc600078e00ff */
[----:B------:R-:W-:-:S05]  /*88c0*/  SHF.R.S32.HI R10, RZ, 0x5, R6 ;  /* 0x00000005ff0a7819 */ /* 0x000fca0000011406 */
[----:B------:R-:W-:-:S07]  /*88d0*/  VIADD R12, R10, 0x1 ;  /* 0x000000010a0c7836 */ /* 0x000fce0000000000 */
.L_x_187:
[----:B------:R-:W-:-:S03]  /*88e0*/  UMOV UR5, 0xffffffff ;  /* 0xffffffff00057882 */ /* 0x000fc60000000000 */
[----:B------:R-:W-:Y:S05]  /*88f0*/  BRA.DIV UR5, `(.L_x_177) ;  /* 0x0000001a05307947 */ /* 0x000fea000b800000 */
[----:B------:R-:W-:-:S13]  /*8900*/  ELECT P0, URZ, PT ;  /* 0x00000000003f782f */ /* 0x000fda0003800000 */
.L_x_216:
[----:B------:R-:W0:Y:S01]  /*8910*/  LDC R6, c[0x0][0x28c] ;  /* 0x0000a300ff067b82 */ /* 0x000e220000000800 */
[----:B------:R-:W-:Y:S01]  /*8920*/  BSSY B1, `(.L_x_178) ;  /* 0x000003a000017945 */ /* 0x000fe20003800000 */
[----:B0-----:R-:W-:-:S13]  /*8930*/  ISETP.LT.OR P0, PT, R6, 0x1, !P0 ;  /* 0x000000010600780c */ /* 0x001fda0004701670 */
[----:B------:R-:W-:Y:S05]  /*8940*/  @P0 BRA `(.L_x_179) ;  /* 0x0000000000dc0947 */ /* 0x000fea0003800000 */
[----:B------:R-:W-:Y:S02]  /*8950*/  IMAD R14, R14, 0x2, R11 ;  /* 0x000000020e0e7824 */ /* 0x000fe400078e020b */
[----:B------:R-:W-:Y:S02]  /*8960*/  IMAD.SHL.U32 R19, R7, 0x40, RZ ;  /* 0x0000004007137824 */ /* 0x000fe400078e00ff */
[----:B------:R-:W-:Y:S02]  /*8970*/  IMAD.MOV.U32 R22, RZ, RZ, RZ ;  /* 0x000000ffff167224 */ /* 0x000fe400078e00ff */
[----:B------:R-:W-:Y:S02]  /*8980*/  IMAD.MOV.U32 R6, RZ, RZ, R12 ;  /* 0x000000ffff067224 */ /* 0x000fe400078e000c */
[----:B------:R-:W-:Y:S02]  /*8990*/  IMAD.MOV.U32 R7, RZ, RZ, R5 ;  /* 0x000000ffff077224 */ /* 0x000fe400078e0005 */
[----:B------:R-:W-:-:S02]  /*89a0*/  IMAD.MOV.U32 R8, RZ, RZ, R13 ;  /* 0x000000ffff087224 */ /* 0x000fc400078e000d */
[----:B------:R-:W-:-:S07]  /*89b0*/  IMAD.SHL.U32 R18, R14, 0x80, RZ ;  /* 0x000000800e127824 */ /* 0x000fce00078e00ff */
.L_x_182:
[----:B------:R-:W0:Y:S01]  /*89c0*/  S2UR UR5, SR_CgaCtaId ;  /* 0x00000000000579c3 */ /* 0x000e220000008800 */
[----:B------:R-:W-:Y:S02]  /*89d0*/  MOV R14, 0x400 ;  /* 0x00000400000e7802 */ /* 0x000fe40000000f00 */
[----:B------:R-:W-:Y:S02]  /*89e0*/  SHF.L.U32 R9, R7, 0x1f, RZ ;  /* 0x0000001f07097819 */ /* 0x000fe400000006ff */
[----:B------:R-:W-:Y:S01]  /*89f0*/  LOP3.LUT P1, RZ, R0, 0x7f, RZ, 0xc0, !PT ;  /* 0x0000007f00ff7812 */ /* 0x000fe2000782c0ff */
[----:B0-----:R-:W-:-:S05]  /*8a00*/  IMAD.U32 R11, RZ, RZ, UR5 ;  /* 0x00000005ff0b7e24 */ /* 0x001fca000f8e00ff */
[----:B------:R-:W-:-:S07]  /*8a10*/  LEA R21, R11, R14, 0x18 ;  /* 0x0000000e0b157211 */ /* 0x000fce00078ec0ff */
[----:B------:R-:W0:Y:S01]  /*8a20*/  @!P1 LDC R14, c[0x0][0x500] ;  /* 0x00014000ff0e9b82 */ /* 0x000e220000000800 */
[----:B------:R-:W-:-:S04]  /*8a30*/  IMAD R20, R8, 0x8, R21 ;  /* 0x0000000808147824 */ /* 0x000fc800078e0215 */
[----:B------:R-:W1:Y:S02]  /*8a40*/  SYNCS.PHASECHK.TRANS64.TRYWAIT P0, [R20+URZ+0xb0], R9 ;  /* 0x0000b009140075a7 */ /* 0x000e64000800017f */
[----:B-1----:R-:W-:Y:S05]  /*8a50*/  @!P0 BRA `(.L_x_180) ;  /* 0x0000001400f88947 */ /* 0x002fea0003800000 */
.L_x_217:
[----:B-1----:R-:W-:Y:S01]  /*8a60*/  PRMT R9, R15, 0x9910, RZ ;  /* 0x000099100f097816 */ /* 0x002fe200000000ff */
[----:B0-----:R0:W-:Y:S03]  /*8a70*/  @!P1 SYNCS.ARRIVE.TRANS64 RZ, [R20+URZ], R14 ;  /* 0x0000000e14ff99a7 */ /* 0x0011e6000800003f */
[----:B------:R-:W-:-:S13]  /*8a80*/  ISETP.NE.AND P0, PT, R9, 0x2, PT ;  /* 0x000000020900780c */ /* 0x000fda0003f05270 */
[----:B0-----:R-:W-:Y:S05]  /*8a90*/  @P0 BRA `(.L_x_181) ;  /* 0x0000000000040947 */ /* 0x001fea0003800000 */
[----:B------:R-:W-:Y:S01]  /*8aa0*/  BPT.TRAP 0x1 ;  /* 0x000000040000795c */ /* 0x000fe20000300000 */
.L_x_181:
[----:B------:R-:W-:Y:S01]  /*8ab0*/  IMAD R9, R8, 0x2, R11 ;  /* 0x0000000208097824 */ /* 0x000fe200078e020b */
[----:B------:R-:W-:Y:S01]  /*8ac0*/  R2UR UR9, R20 ;  /* 0x00000000140972ca */ /* 0x000fe200000e0000 */
[----:B------:R-:W-:Y:S01]  /*8ad0*/  VIADD R6, R6, 0xffffffff ;  /* 0xffffffff06067836 */ /* 0x000fe20000000000 */
[----:B------:R-:W-:Y:S01]  /*8ae0*/  UIADD3 UR6, UP0, UR24, 0xf0, URZ ;  /* 0x000000f018067890 */ /* 0x000fe2000ff1e03f */
[--C-:B------:R-:W-:Y:S01]  /*8af0*/  IMAD.U32 R9, R9, 0x1000, R21.reuse ;  /* 0x0000100009097824 */ /* 0x100fe200078e0015 */
[----:B------:R-:W-:Y:S01]  /*8b00*/  R2UR UR11, R18 ;  /* 0x00000000120b72ca */ /* 0x000fe200000e0000 */
[----:B------:R-:W-:Y:S01]  /*8b10*/  IMAD R21, R8, 0x800, R21 ;  /* 0x0000080008157824 */ /* 0x000fe200078e0215 */
[----:B------:R-:W-:Y:S01]  /*8b20*/  R2UR UR10, R22 ;  /* 0x00000000160a72ca */ /* 0x000fe200000e0000 */
[----:B------:R-:W-:Y:S01]  /*8b30*/  UIADD3 UR26, UP1, UR24, 0x1f0, URZ ;  /* 0x000001f0181a7890 */ /* 0x000fe2000ff3e03f */
[----:B------:R-:W-:Y:S01]  /*8b40*/  R2UR UR5, R9 ;  /* 0x00000000090572ca */ /* 0x000fe200000e0000 */
[----:B------:R-:W-:Y:S01]  /*8b50*/  UIADD3.X UR7, URZ, UR25, URZ, UP0, !UPT ;  /* 0x000000193f077290 */ /* 0x000fe200087fe43f */
[----:B------:R-:W-:Y:S01]  /*8b60*/  R2UR UR8, R21 ;  /* 0x00000000150872ca */ /* 0x000fe200000e0000 */
[----:B------:R-:W-:Y:S01]  /*8b70*/  VIADD R8, R8, 0x1 ;  /* 0x0000000108087836 */ /* 0x000fe20000000000 */
[----:B------:R-:W-:Y:S01]  /*8b80*/  R2UR UR12, R17 ;  /* 0x00000000110c72ca */ /* 0x000fe200000e0000 */
[----:B------:R-:W-:Y:S01]  /*8b90*/  UIADD3.X UR27, URZ, UR25, URZ, UP1, !UPT ;  /* 0x000000193f1b7290 */ /* 0x000fe20008ffe43f */
[----:B------:R-:W-:Y:S01]  /*8ba0*/  R2UR UR19, R19 ;  /* 0x00000000131372ca */ /* 0x000fe200000e0000 */
[----:B------:R-:W-:Y:S01]  /*8bb0*/  UMOV UR20, 0x30000 ;  /* 0x0003000000147882 */ /* 0x000fe20000000000 */
[----:B------:R-:W-:Y:S01]  /*8bc0*/  ISETP.GT.AND P1, PT, R6, 0x1, PT ;  /* 0x000000010600780c */ /* 0x000fe20003f24270 */
[----:B------:R-:W-:Y:S01]  /*8bd0*/  UMOV UR14, 0x0 ;  /* 0x00000000000e7882 */ /* 0x000fe20000000000 */
[----:B------:R-:W-:Y:S01]  /*8be0*/  UMOV UR15, 0x10000000 ;  /* 0x10000000000f7882 */ /* 0x000fe20000000000 */
[----:B------:R-:W-:Y:S01]  /*8bf0*/  ISETP.NE.AND P0, PT, R8, 0x16, PT ;  /* 0x000000160800780c */ /* 0x000fe20003f05270 */
[----:B------:R-:W-:Y:S01]  /*8c00*/  VIADD R22, R22, 0x20 ;  /* 0x0000002016167836 */ /* 0x000fe20000000000 */
[----:B------:R-:W-:-:S02]  /*8c10*/  UIADD3 UR5, UR5, 0x280, URZ ;  /* 0x0000028005057890 */ /* 0x000fc4000fffe03f */
[----:B------:R-:W-:Y:S01]  /*8c20*/  UIADD3 UR16, UR8, 0x2c280, URZ ;  /* 0x0002c28008107890 */ /* 0x000fe2000fffe03f */
[----:B------:R-:W-:Y:S02]  /*8c30*/  SEL R14, RZ, 0x1, P0 ;  /* 0x00000001ff0e7807 */ /* 0x000fe40000000000 */
[----:B------:R-:W-:Y:S02]  /*8c40*/  SEL R8, R8, RZ, P0 ;  /* 0x000000ff08087207 */ /* 0x000fe40000000000 */
[----:B------:R-:W-:Y:S01]  /*8c50*/  UMOV UR8, UR5 ;  /* 0x0000000500087c82 */ /* 0x000fe20008000000 */
[----:B------:R-:W-:Y:S01]  /*8c60*/  LOP3.LUT R7, R7, R14, RZ, 0x3c, !PT ;  /* 0x0000000e07077212 */ /* 0x000fe200078e3cff */
[----:B------:R0:W-:Y:S02]  /*8c70*/  UTMALDG.3D.MULTICAST [UR8], [UR6], UR20, desc[UR14] ;  /* 0x00000e08060073b4 */ /* 0x0001e40008011814 */
[----:B0-----:R-:W-:Y:S01]  /*8c80*/  UMOV UR8, UR16 ;  /* 0x0000001000087c82 */ /* 0x001fe20008000000 */
[----:B------:R-:W-:-:S02]  /*8c90*/  UMOV UR11, UR19 ;  /* 0x00000013000b7c82 */ /* 0x000fc40008000000 */
[----:B------:R0:W-:Y:S02]  /*8ca0*/  UTMALDG.3D [UR8], [UR26], desc[UR14] ;  /* 0x00000e081a0075b4 */ /* 0x0001e40008011000 */
[----:B0-----:R-:W-:Y:S05]  /*8cb0*/  @P1 BRA `(.L_x_182) ;  /* 0xfffffffc00401947 */ /* 0x001fea000383ffff */
.L_x_179:
[----:B------:R-:W-:Y:S05]  /*8cc0*/  BSYNC B1 ;  /* 0x0000000000017941 */ /* 0x000fea0003800000 */
.L_x_178:
[----:B------:R-:W-:Y:S01]  /*8cd0*/  LOP3.LUT P1, RZ, R16, 0xff, RZ, 0xc0, !PT ;  /* 0x000000ff10ff7812 */ /* 0x000fe2000782c0ff */
[C---:B------:R-:W-:Y:S01]  /*8ce0*/  IMAD.IADD R13, R10.reuse, 0x1, R13 ;  /* 0x000000010a0d7824 */ /* 0x040fe200078e020d */
[----:B------:R-:W-:Y:S01]  /*8cf0*/  ULDC.64 UR6, c[0x0][0x650] ;  /* 0x0001940000067ab9 */ /* 0x000fe20000000a00 */
[C---:B------:R-:W-:Y:S01]  /*8d00*/  ISETP.GE.U32.AND P2, PT, R10.reuse, 0x16, PT ;  /* 0x000000160a00780c */ /* 0x040fe20003f46070 */
[----:B------:R-:W-:Y:S01]  /*8d10*/  BSSY B1, `(.L_x_183) ;  /* 0x0000069000017945 */ /* 0x000fe20003800000 */
[----:B------:R-:W-:Y:S01]  /*8d20*/  IMAD.MOV.U32 R14, RZ, RZ, -0x1 ;  /* 0xffffffffff0e7424 */ /* 0x000fe200078e00ff */
[----:B------:R-:W-:Y:S01]  /*8d30*/  ISETP.GT.U32.AND P0, PT, R13, 0x15, PT ;  /* 0x000000150d00780c */ /* 0x000fe20003f04070 */
[----:B------:R-:W-:Y:S01]  /*8d40*/  IMAD.MOV.U32 R17, RZ, RZ, -0x1 ;  /* 0xffffffffff117424 */ /* 0x000fe200078e00ff */
[----:B------:R-:W-:Y:S02]  /*8d50*/  PRMT R16, RZ, 0x7610, R16 ;  /* 0x00007610ff107816 */ /* 0x000fe40000000010 */
[----:B------:R-:W-:-:S03]  /*8d60*/  ISETP.LT.U32.AND P0, PT, R10, 0x16, P0 ;  /* 0x000000160a00780c */ /* 0x000fc60000701070 */
[----:B------:R-:W0:Y:S01]  /*8d70*/  @P1 S2R R11, SR_CgaCtaId ;  /* 0x00000000000b1919 */ /* 0x000e220000008800 */
[----:B------:R-:W-:-:S04]  /*8d80*/  @P1 MOV R6, 0x400 ;  /* 0x0000040000061802 */ /* 0x000fc80000000f00 */
[----:B0-----:R-:W-:Y:S01]  /*8d90*/  @P1 LEA R8, R11, R6, 0x18 ;  /* 0x000000060b081211 */ /* 0x001fe200078ec0ff */
[----:B------:R-:W-:Y:S01]  /*8da0*/  IMAD.WIDE.U32 R6, R13, -0x45d1745d, RZ ;  /* 0xba2e8ba30d067825 */ /* 0x000fe200078e00ff */
[----:B------:R-:W-:Y:S02]  /*8db0*/  SEL R6, RZ, 0x1, !P0 ;  /* 0x00000001ff067807 */ /* 0x000fe40004000000 */
[----:B------:R0:W-:Y:S01]  /*8dc0*/  @P1 SYNCS.ARRIVE.TRANS64.A1T0 RZ, [R8+URZ+0x178], RZ ;  /* 0x000178ff08ff19a7 */ /* 0x0001e2000810003f */
[----:B------:R-:W-:Y:S02]  /*8dd0*/  IADD3 R2, P1, R2, UR22, RZ ;  /* 0x0000001602027c10 */ /* 0x000fe4000ff3e0ff */
[----:B------:R-:W-:Y:S02]  /*8de0*/  LOP3.LUT R5, R5, R6, RZ, 0x3c, !PT ;  /* 0x0000000605057212 */ /* 0x000fe400078e3cff */
[----:B------:R-:W-:Y:S02]  /*8df0*/  IADD3.X R3, R3, UR13, RZ, P1, !PT ;  /* 0x0000000d03037c10 */ /* 0x000fe40008ffe4ff */
[----:B------:R-:W-:-:S02]  /*8e00*/  ISETP.GE.U32.AND P0, PT, R2, UR6, PT ;  /* 0x0000000602007c0c */ /* 0x000fc4000bf06070 */
[----:B0-----:R-:W-:Y:S01]  /*8e10*/  SHF.R.U32.HI R8, RZ, 0x4, R7 ;  /* 0x00000004ff087819 */ /* 0x001fe20000011607 */
[----:B------:R-:W-:Y:S01]  /*8e20*/  IMAD.MOV.U32 R7, RZ, RZ, -0x1 ;  /* 0xffffffffff077424 */ /* 0x000fe200078e00ff */
[----:B------:R-:W-:Y:S02]  /*8e30*/  ISETP.GE.U32.AND.EX P0, PT, R3, UR7, PT, P0 ;  /* 0x0000000703007c0c */ /* 0x000fe4000bf06100 */
[----:B------:R-:W-:Y:S01]  /*8e40*/  @P2 LOP3.LUT R5, R5, 0x1, R8, 0x78, !PT ;  /* 0x0000000105052812 */ /* 0x000fe200078e7808 */
[----:B------:R-:W-:Y:S01]  /*8e50*/  IMAD R13, R8, -0x16, R13 ;  /* 0xffffffea080d7824 */ /* 0x000fe200078e020d */
[----:B------:R-:W-:-:S09]  /*8e60*/  PRMT R6, RZ, 0x7610, R6 ;  /* 0x00007610ff067816 */ /* 0x000fd20000000006 */
[----:B------:R-:W-:Y:S05]  /*8e70*/  @P0 BRA `(.L_x_184) ;  /* 0x0000000400480947 */ /* 0x000fea0003800000 */
[----:B------:R-:W0:Y:S01]  /*8e80*/  S2R R18, SR_CTAID.X ;  /* 0x0000000000127919 */ /* 0x000e220000002500 */
[----:B------:R-:W-:Y:S01]  /*8e90*/  ULDC.64 UR6, c[0x0][0x628] ;  /* 0x00018a0000067ab9 */ /* 0x000fe20000000a00 */
[----:B------:R-:W1:Y:S01]  /*8ea0*/  LDC R19, c[0x0][0x144] ;  /* 0x00005100ff137b82 */ /* 0x000e620000000800 */
[----:B------:R-:W-:Y:S01]  /*8eb0*/  ISETP.NE.U32.AND P0, PT, RZ, UR6, PT ;  /* 0x00000006ff007c0c */ /* 0x000fe2000bf05070 */
[----:B------:R-:W2:Y:S01]  /*8ec0*/  S2R R14, SR_CTAID.Y ;  /* 0x00000000000e7919 */ /* 0x000ea20000002600 */
[----:B------:R-:W-:Y:S01]  /*8ed0*/  ULDC UR8, c[0x0][0x630] ;  /* 0x00018c0000087ab9 */ /* 0x000fe20000000800 */
[----:B------:R-:W-:Y:S01]  /*8ee0*/  ULDC UR9, c[0x0][0x150] ;  /* 0x0000540000097ab9 */ /* 0x000fe20000000800 */
[----:B------:R-:W-:Y:S01]  /*8ef0*/  ISETP.NE.AND.EX P0, PT, RZ, UR7, PT, P0 ;  /* 0x00000007ff007c0c */ /* 0x000fe2000bf05300 */
[----:B------:R-:W-:Y:S02]  /*8f00*/  IMAD.MOV.U32 R6, RZ, RZ, R2 ;  /* 0x000000ffff067224 */ /* 0x000fe400078e0002 */
[----:B------:R-:W-:Y:S01]  /*8f10*/  IMAD.MOV.U32 R7, RZ, RZ, R3 ;  /* 0x000000ffff077224 */ /* 0x000fe200078e0003 */
[----:B0-----:R-:W-:-:S09]  /*8f20*/  I2FP.F32.U32 R20, R18 ;  /* 0x0000001200147245 */ /* 0x001fd20000201000 */
[----:B------:R-:W-:Y:S05]  /*8f30*/  @!P0 BRA `(.L_x_185) ;  /* 0x0000000000288947 */ /* 0x000fea0003800000 */
[----:B------:R-:W-:Y:S02]  /*8f40*/  ULDC UR5, c[0x0][0x634] ;  /* 0x00018d0000057ab9 */ /* 0x000fe40000000800 */
[----:B------:R-:W-:-:S05]  /*8f50*/  IADD3 R7, P0, R2, UR5, RZ ;  /* 0x0000000502077c10 */ /* 0x000fca000ff1e0ff */
[----:B------:R-:W-:-:S04]  /*8f60*/  IMAD.X R17, RZ, RZ, R3, P0 ;  /* 0x000000ffff117224 */ /* 0x000fc800000e0603 */
[----:B------:R-:W-:-:S04]  /*8f70*/  IMAD.WIDE.U32 R8, R17, UR6, RZ ;  /* 0x0000000611087c25 */ /* 0x000fc8000f8e00ff */
[----:B------:R-:W-:-:S04]  /*8f80*/  IMAD.WIDE.U32 R8, P0, R7, UR7, R8 ;  /* 0x0000000707087c25 */ /* 0x000fc8000f800008 */
[----:B------:R-:W-:-:S04]  /*8f90*/  IMAD.WIDE.U32 R6, R7, UR6, RZ ;  /* 0x0000000607067c25 */ /* 0x000fc8000f8e00ff */
[----:B------:R-:W-:Y:S01]  /*8fa0*/  IMAD.MOV.U32 R6, RZ, RZ, R9 ;  /* 0x000000ffff067224 */ /* 0x000fe200078e0009 */
[----:B------:R-:W-:Y:S01]  /*8fb0*/  IADD3 RZ, P1, R7, R8, RZ ;  /* 0x0000000807ff7210 */ /* 0x000fe20007f3e0ff */
[----:B------:R-:W-:-:S04]  /*8fc0*/  IMAD.X R7, RZ, RZ, RZ, P0 ;  /* 0x000000ffff077224 */ /* 0x000fc800000e06ff */
[----:B------:R-:W-:-:S08]  /*8fd0*/  IMAD.WIDE.U32.X R6, R17, UR7, R6, P1 ;  /* 0x0000000711067c25 */ /* 0x000fd000088e0406 */
.L_x_185:
[----:B------:R-:W-:Y:S01]  /*8fe0*/  FMUL R20, R20, UR9 ;  /* 0x0000000914147c20 */ /* 0x000fe20008400000 */
[--C-:B------:R-:W-:Y:S01]  /*8ff0*/  SHF.R.U64 R17, R6, UR8, R7.reuse ;  /* 0x0000000806117c19 */ /* 0x100fe20008001207 */
[----:B------:R-:W-:Y:S01]  /*9000*/  ULDC.64 UR6, c[0x0][0x620] ;  /* 0x0001880000067ab9 */ /* 0x000fe20000000a00 */
[----:B------:R-:W-:Y:S01]  /*9010*/  SHF.R.U32.HI R6, RZ, UR8, R7 ;  /* 0x00000008ff067c19 */ /* 0x000fe20008011607 */
[----:B------:R-:W-:Y:S01]  /*9020*/  ULDC.64 UR8, c[0x0][0x640] ;  /* 0x0001900000087ab9 */ /* 0x000fe20000000a00 */
[----:B------:R-:W-:Y:S01]  /*9030*/  IADD3 R7, P0, RZ, -R17, RZ ;  /* 0x80000011ff077210 */ /* 0x000fe20007f1e0ff */
[----:B------:R-:W0:Y:S01]  /*9040*/  F2I.U32.TRUNC.NTZ R20, R20 ;  /* 0x0000001400147305 */ /* 0x000e22000020f000 */
[----:B------:R-:W3:Y:S01]  /*9050*/  LDC R21, c[0x0][0x148] ;  /* 0x00005200ff157b82 */ /* 0x000ee20000000800 */
[----:B------:R-:W-:Y:S02]  /*9060*/  ULDC UR5, c[0x0][0x618] ;  /* 0x0001860000057ab9 */ /* 0x000fe40000000800 */
[----:B------:R-:W-:Y:S01]  /*9070*/  IMAD.X R6, RZ, RZ, ~R6, P0 ;  /* 0x000000ffff067224 */ /* 0x000fe200000e0e06 */
[----:B------:R-:W-:-:S03]  /*9080*/  ISETP.NE.U32.AND P0, PT, RZ, UR8, PT ;  /* 0x00000008ff007c0c */ /* 0x000fc6000bf05070 */
[----:B------:R-:W-:Y:S01]  /*9090*/  IMAD R6, R6, UR6, RZ ;  /* 0x0000000606067c24 */ /* 0x000fe2000f8e02ff */
[----:B------:R-:W-:-:S03]  /*90a0*/  ISETP.NE.AND.EX P0, PT, RZ, UR9, PT, P0 ;  /* 0x00000009ff007c0c */ /* 0x000fc6000bf05300 */
[C---:B------:R-:W-:Y:S02]  /*90b0*/  IMAD R9, R7.reuse, UR7, R6 ;  /* 0x0000000707097c24 */ /* 0x040fe4000f8e0206 */
[----:B------:R-:W-:Y:S01]  /*90c0*/  IMAD.WIDE.U32 R6, R7, UR6, R2 ;  /* 0x0000000607067c25 */ /* 0x000fe2000f8e0002 */
[----:B------:R-:W-:-:S03]  /*90d0*/  ULDC UR6, c[0x0][0x154] ;  /* 0x0000550000067ab9 */ /* 0x000fc60000000800 */
[----:B0-----:R-:W-:Y:S02]  /*90e0*/  IMAD.MOV R8, RZ, RZ, -R20 ;  /* 0x000000ffff087224 */ /* 0x001fe400078e0a14 */
[----:B------:R-:W-:Y:S02]  /*90f0*/  IMAD.IADD R7, R7, 0x1, R9 ;  /* 0x0000000107077824 */ /* 0x000fe400078e0209 */
[----:B-1----:R-:W-:Y:S01]  /*9100*/  IMAD R18, R19, R8, R18 ;  /* 0x0000000813127224 */ /* 0x002fe200078e0212 */
[----:B--2---:R-:W-:Y:S02]  /*9110*/  I2FP.F32.U32 R8, R14 ;  /* 0x0000000e00087245 */ /* 0x004fe40000201000 */
[--C-:B------:R-:W-:Y:S02]  /*9120*/  SHF.R.U64 R19, R6, UR5, R7.reuse ;  /* 0x0000000506137c19 */ /* 0x100fe40008001207 */
[----:B------:R-:W-:Y:S01]  /*9130*/  SHF.R.U32.HI R6, RZ, UR5, R7 ;  /* 0x00000005ff067c19 */ /* 0x000fe20008011607 */
[----:B------:R-:W-:Y:S01]  /*9140*/  FMUL R8, R8, UR6 ;  /* 0x0000000608087c20 */ /* 0x000fe20008400000 */
[----:B------:R-:W-:-:S02]  /*9150*/  ULDC UR5, c[0x0][0x608] ;  /* 0x0001820000057ab9 */ /* 0x000fc40000000800 */
[--C-:B------:R-:W-:Y:S01]  /*9160*/  SHF.R.U64 R22, R19, UR5, R6.reuse ;  /* 0x0000000513167c19 */ /* 0x100fe20008001206 */
[----:B------:R0:W1:Y:S01]  /*9170*/  F2I.U32.TRUNC.NTZ R24, R8 ;  /* 0x0000000800187305 */ /* 0x000062000020f000 */
[----:B------:R-:W-:Y:S01]  /*9180*/  SHF.R.U32.HI R7, RZ, UR5, R6 ;  /* 0x00000005ff077c19 */ /* 0x000fe20008011606 */
[----:B------:R-:W-:-:S03]  /*9190*/  ULDC UR5, c[0x0][0x658] ;  /* 0x0001960000057ab9 */ /* 0x000fc60000000800 */
[--C-:B------:R-:W-:Y:S02]  /*91a0*/  SHF.R.U64 R20, R22, UR5, R7.reuse ;  /* 0x0000000516147c19 */ /* 0x100fe40008001207 */
[----:B------:R-:W-:-:S03]  /*91b0*/  SHF.R.U32.HI R23, RZ, UR5, R7 ;  /* 0x00000005ff177c19 */ /* 0x000fc60008011607 */
[----:B------:R-:W-:Y:S02]  /*91c0*/  IMAD.MOV.U32 R6, RZ, RZ, R20 ;  /* 0x000000ffff067224 */ /* 0x000fe400078e0014 */
[----:B------:R-:W-:Y:S01]  /*91d0*/  IMAD.MOV.U32 R7, RZ, RZ, R23 ;  /* 0x000000ffff077224 */ /* 0x000fe200078e0017 */
[----:B0-----:R-:W-:Y:S06]  /*91e0*/  @!P0 BRA `(.L_x_186) ;  /* 0x0000000000288947 */ /* 0x001fec0003800000 */
        /* <DEDUP_REMOVED lines=10> */
.L_x_186:
[----:B------:R-:W-:Y:S01]  /*9290*/  ULDC UR5, c[0x0][0x648] ;  /* 0x0001920000057ab9 */ /* 0x000fe20000000800 */
[----:B------:R-:W-:Y:S01]  /*92a0*/  LOP3.LUT R22, R22, UR17, RZ, 0xc0, !PT ;  /* 0x0000001116167c12 */ /* 0x000fe2000f8ec0ff */
[----:B-1----:R-:W-:Y:S01]  /*92b0*/  IMAD.MOV R24, RZ, RZ, -R24 ;  /* 0x000000ffff187224 */ /* 0x002fe200078e0a18 */
[----:B------:R-:W-:Y:S01]  /*92c0*/  SHF.R.U64 R7, R6, UR5, R7 ;  /* 0x0000000506077c19 */ /* 0x000fe20008001207 */
[----:B------:R-:W-:Y:S01]  /*92d0*/  ULDC UR5, c[0x0][0x638] ;  /* 0x00018e0000057ab9 */ /* 0x000fe20000000800 */
[----:B------:R-:W-:Y:S01]  /*92e0*/  LOP3.LUT R19, R19, UR4, RZ, 0xc0, !PT ;  /* 0x0000000413137c12 */ /* 0x000fe2000f8ec0ff */
[----:B---3--:R-:W-:Y:S01]  /*92f0*/  @P4 IMAD R18, R21, R24, R14 ;  /* 0x0000001815124224 */ /* 0x008fe200078e020e */
[----:B------:R-:W-:Y:S01]  /*9300*/  ULDC UR6, c[0x0][0x610] ;  /* 0x0001840000067ab9 */ /* 0x000fe20000000800 */
[----:B------:R-:W-:Y:S02]  /*9310*/  IMAD.MOV R9, RZ, RZ, -R7 ;  /* 0x000000ffff097224 */ /* 0x000fe400078e0a07 */
[----:B------:R-:W-:-:S02]  /*9320*/  IMAD R7, R7, UR18, R22 ;  /* 0x0000001207077c24 */ /* 0x000fc4000f8e0216 */
[----:B------:R-:W-:Y:S01]  /*9330*/  IMAD R20, R9, UR5, R20 ;  /* 0x0000000509147c24 */ /* 0x000fe2000f8e0214 */
[----:B------:R-:W-:Y:S01]  /*9340*/  ULDC UR5, c[0x0][0x600] ;  /* 0x0001800000057ab9 */ /* 0x000fe20000000800 */
[----:B------:R-:W-:Y:S02]  /*9350*/  IMAD R18, R7, UR6, R18 ;  /* 0x0000000607127c24 */ /* 0x000fe4000f8e0212 */
[----:B------:R-:W-:Y:S02]  /*9360*/  IMAD R9, R20, UR5, R19 ;  /* 0x0000000514097c24 */ /* 0x000fe4000f8e0213 */
[----:B------:R-:W-:-:S03]  /*9370*/  IMAD.MOV.U32 R6, RZ, RZ, 0x1 ;  /* 0x00000001ff067424 */ /* 0x000fc600078e00ff */
[----:B------:R-:W-:Y:S02]  /*9380*/  SEL R7, R9, R18, !P4 ;  /* 0x0000001209077207 */ /* 0x000fe40006000000 */
[----:B------:R-:W-:-:S07]  /*9390*/  SEL R14, R18, R9, !P4 ;  /* 0x00000009120e7207 */ /* 0x000fce0006000000 */
.L_x_184:
[----:B------:R-:W-:Y:S05]  /*93a0*/  BSYNC B1 ;  /* 0x0000000000017941 */ /* 0x000fea0003800000 */
.L_x_183:
[----:B------:R-:W-:-:S13]  /*93b0*/  LOP3.LUT P0, RZ, R6, 0xff, RZ, 0xc0, !PT ;  /* 0x000000ff06ff7812 */ /* 0x000fda000780c0ff */
[----:B------:R-:W-:Y:S05]  /*93c0*/  @P0 BRA `(.L_x_187) ;  /* 0xfffffff400440947 */ /* 0x000fea000383ffff */
[----:B------:R-:W-:Y:S05]  /*93d0*/  BSYNC B0 ;  /* 0x0000000000007941 */ /* 0x000fea0003800000 */
.L_x_176:
[----:B------:R-:W-:-:S03]  /*93e0*/  UMOV UR5, 0xffffffff ;  /* 0xffffffff00057882 */ /* 0x000fc60000000000 */
[----:B------:R-:W-:Y:S05]  /*93f0*/  BRA.DIV UR5, `(.L_x_188) ;  /* 0x0000000e05a47947 */ /* 0x000fea000b800000 */
[----:B------:R-:W-:-:S13]  /*9400*/  ELECT P0, URZ, PT ;  /* 0x00000000003f782f */ /* 0x000fda0003800000 */
.L_x_220:
[----:B------:R-:W-:Y:S04]  /*9410*/  BSSY B0, `(.L_x_189) ;  /* 0x00000cd000007945 */ /* 0x000fe80003800000 */
[----:B------:R-:W-:Y:S05]  /*9420*/  @!P0 BRA `(.L_x_190) ;  /* 0x0000000c002c8947 */ /* 0x000fea0003800000 */
[----:B------:R-:W-:-:S04]  /*9430*/  LOP3.LUT R4, R4, 0x2, RZ, 0xfc, !PT ;  /* 0x0000000204047812 */ /* 0x000fc800078efcff */
[----:B------:R-:W-:-:S13]  /*9440*/  ISETP.NE.AND P0, PT, R4, 0x3, PT ;  /* 0x000000030400780c */ /* 0x000fda0003f05270 */
[----:B------:R-:W-:Y:S05]  /*9450*/  @!P0 BRA `(.L_x_191) ;  /* 0x0000000000048947 */ /* 0x000fea0003800000 */
[----:B------:R-:W-:Y:S01]  /*9460*/  BPT.TRAP 0x1 ;  /* 0x000000040000795c */ /* 0x000fe20000300000 */
.L_x_191:
[----:B------:R-:W0:Y:S01]  /*9470*/  S2R R3, SR_CgaCtaId ;  /* 0x0000000000037919 */ /* 0x000e220000008800 */
[----:B------:R-:W-:-:S04]  /*9480*/  MOV R0, 0x400 ;  /* 0x0000040000007802 */ /* 0x000fc80000000f00 */
[----:B0-----:R-:W-:Y:S02]  /*9490*/  LEA R0, R3, R0, 0x18 ;  /* 0x0000000003007211 */ /* 0x001fe400078ec0ff */
[----:B------:R-:W-:-:S03]  /*94a0*/  SHF.L.U32 R3, R5, 0x1f, RZ ;  /* 0x0000001f05037819 */ /* 0x000fc600000006ff */
[----:B------:R-:W-:-:S04]  /*94b0*/  VIADD R0, R0, 0xb0 ;  /* 0x000000b000007836 */ /* 0x000fc80000000000 */
[C---:B------:R-:W-:Y:S02]  /*94c0*/  IMAD R6, R13.reuse, 0x8, R0 ;  /* 0x000000080d067824 */ /* 0x040fe400078e0200 */
[----:B------:R-:W-:Y:S02]  /*94d0*/  VIADD R13, R13, 0x1 ;  /* 0x000000010d0d7836 */ /* 0x000fe40000000000 */
[----:B------:R-:W0:Y:S03]  /*94e0*/  SYNCS.PHASECHK.TRANS64.TRYWAIT P0, [R6+URZ], R3 ;  /* 0x00000003060075a7 */ /* 0x000e26000800017f */
[----:B------:R-:W-:-:S04]  /*94f0*/  ISETP.NE.AND P1, PT, R13, 0x16, PT ;  /* 0x000000160d00780c */ /* 0x000fc80003f25270 */
[----:B------:R-:W-:Y:S02]  /*9500*/  SEL R2, RZ, 0x1, P1 ;  /* 0x00000001ff027807 */ /* 0x000fe40000800000 */
[----:B------:R-:W-:Y:S02]  /*9510*/  SEL R13, R13, RZ, P1 ;  /* 0x000000ff0d0d7207 */ /* 0x000fe40000800000 */
[----:B------:R-:W-:-:S03]  /*9520*/  LOP3.LUT R8, R5, R2, RZ, 0x3c, !PT ;  /* 0x0000000205087212 */ /* 0x000fc600078e3cff */
[----:B------:R-:W-:Y:S01]  /*9530*/  IMAD R7, R13, 0x8, R0 ;  /* 0x000000080d077824 */ /* 0x000fe200078e0200 */
[----:B------:R-:W-:Y:S01]  /*9540*/  SHF.L.U32 R4, R8, 0x1f, RZ ;  /* 0x0000001f08047819 */ /* 0x000fe200000006ff */
[----:B0-----:R-:W-:Y:S06]  /*9550*/  @!P0 BRA `(.L_x_192) ;  /* 0x0000000c006c8947 */ /* 0x001fec0003800000 */
.L_x_221:
[----:B------:R-:W1:Y:S01]  /*9560*/  SYNCS.PHASECHK.TRANS64.TRYWAIT P0, [R7+URZ], R4 ;  /* 0x00000004070075a7 */ /* 0x000e62000800017f */
[----:B------:R-:W-:-:S05]  /*9570*/  VIADD R2, R13, 0x1 ;  /* 0x000000010d027836 */ /* 0x000fca0000000000 */
[----:B------:R-:W-:-:S04]  /*9580*/  ISETP.NE.AND P1, PT, R2, 0x16, PT ;  /* 0x000000160200780c */ /* 0x000fc80003f25270 */
[----:B0-----:R-:W-:Y:S02]  /*9590*/  SEL R3, RZ, 0x1, P1 ;  /* 0x00000001ff037807 */ /* 0x001fe40000800000 */
[----:B------:R-:W-:Y:S02]  /*95a0*/  SEL R9, R2, RZ, P1 ;  /* 0x000000ff02097207 */ /* 0x000fe40000800000 */
[----:B------:R-:W-:-:S03]  /*95b0*/  LOP3.LUT R8, R8, R3, RZ, 0x3c, !PT ;  /* 0x0000000308087212 */ /* 0x000fc600078e3cff */
[----:B------:R-:W-:Y:S01]  /*95c0*/  IMAD R6, R9, 0x8, R0 ;  /* 0x0000000809067824 */ /* 0x000fe200078e0200 */
[----:B------:R-:W-:Y:S01]  /*95d0*/  SHF.L.U32 R5, R8, 0x1f, RZ ;  /* 0x0000001f08057819 */ /* 0x000fe200000006ff */
[----:B-1----:R-:W-:Y:S06]  /*95e0*/  @!P0 BRA `(.L_x_193) ;  /* 0x0000000c005c8947 */ /* 0x002fec0003800000 */
.L_x_222:
[----:B------:R-:W1:Y:S01]  /*95f0*/  SYNCS.PHASECHK.TRANS64.TRYWAIT P0, [R6+URZ], R5 ;  /* 0x00000005060075a7 */ /* 0x000e62000800017f */
[----:B------:R-:W-:-:S05]  /*9600*/  VIADD R2, R9, 0x1 ;  /* 0x0000000109027836 */ /* 0x000fca0000000000 */
[----:B------:R-:W-:-:S04]  /*9610*/  ISETP.NE.AND P1, PT, R2, 0x16, PT ;  /* 0x000000160200780c */ /* 0x000fc80003f25270 */
[----:B------:R-:W-:Y:S02]  /*9620*/  SEL R3, RZ, 0x1, P1 ;  /* 0x00000001ff037807 */ /* 0x000fe40000800000 */
[----:B0-----:R-:W-:Y:S02]  /*9630*/  SEL R7, R2, RZ, P1 ;  /* 0x000000ff02077207 */ /* 0x001fe40000800000 */
[----:B------:R-:W-:-:S03]  /*9640*/  LOP3.LUT R8, R8, R3, RZ, 0x3c, !PT ;  /* 0x0000000308087212 */ /* 0x000fc600078e3cff */
[----:B------:R-:W-:Y:S01]  /*9650*/  IMAD R9, R7, 0x8, R0 ;  /* 0x0000000807097824 */ /* 0x000fe200078e0200 */
[----:B------:R-:W-:Y:S01]  /*9660*/  SHF.L.U32 R4, R8, 0x1f, RZ ;  /* 0x0000001f08047819 */ /* 0x000fe200000006ff */
[----:B-1----:R-:W-:Y:S06]  /*9670*/  @!P0 BRA `(.L_x_194) ;  /* 0x0000000c004c8947 */ /* 0x002fec0003800000 */
.L_x_223:
[----:B------:R-:W1:Y:S01]  /*9680*/  SYNCS.PHASECHK.TRANS64.TRYWAIT P0, [R9+URZ], R4 ;  /* 0x00000004090075a7 */ /* 0x000e62000800017f */
[----:B------:R-:W-:-:S05]  /*9690*/  VIADD R2, R7, 0x1 ;  /* 0x0000000107027836 */ /* 0x000fca0000000000 */
[----:B------:R-:W-:-:S04]  /*96a0*/  ISETP.NE.AND P1, PT, R2, 0x16, PT ;  /* 0x000000160200780c */ /* 0x000fc80003f25270 */
[----:B------:R-:W-:Y:S02]  /*96b0*/  SEL R3, RZ, 0x1, P1 ;  /* 0x00000001ff037807 */ /* 0x000fe40000800000 */
[----:B------:R-:W-:Y:S02]  /*96c0*/  SEL R7, R2, RZ, P1 ;  /* 0x000000ff02077207 */ /* 0x000fe40000800000 */
[----:B------:R-:W-:-:S03]  /*96d0*/  LOP3.LUT R8, R8, R3, RZ, 0x3c, !PT ;  /* 0x0000000308087212 */ /* 0x000fc600078e3cff */
[----:B0-----:R-:W-:Y:S01]  /*96e0*/  IMAD R6, R7, 0x8, R0 ;  /* 0x0000000807067824 */ /* 0x001fe200078e0200 */
[----:B------:R-:W-:Y:S01]  /*96f0*/  SHF.L.U32 R5, R8, 0x1f, RZ ;  /* 0x0000001f08057819 */ /* 0x000fe200000006ff */
[----:B-1----:R-:W-:Y:S06]  /*9700*/  @!P0 BRA `(.L_x_195) ;  /* 0x0000000c003c8947 */ /* 0x002fec0003800000 */
.L_x_224:
        /* <DEDUP_REMOVED lines=9> */
.L_x_225:
        /* <DEDUP_REMOVED lines=9> */
.L_x_226:
        /* <DEDUP_REMOVED lines=9> */
.L_x_227:
        /* <DEDUP_REMOVED lines=9> */
.L_x_228:
        /* <DEDUP_REMOVED lines=9> */
.L_x_229:
        /* <DEDUP_REMOVED lines=9> */
.L_x_230:
        /* <DEDUP_REMOVED lines=9> */
.L_x_231:
        /* <DEDUP_REMOVED lines=9> */
.L_x_232:
        /* <DEDUP_REMOVED lines=9> */
.L_x_233:
        /* <DEDUP_REMOVED lines=9> */
.L_x_234:
        /* <DEDUP_REMOVED lines=9> */
.L_x_235:
        /* <DEDUP_REMOVED lines=9> */
.L_x_236:
        /* <DEDUP_REMOVED lines=9> */
.L_x_237:
        /* <DEDUP_REMOVED lines=9> */
.L_x_238:
        /* <DEDUP_REMOVED lines=9> */
.L_x_239:
        /* <DEDUP_REMOVED lines=9> */
.L_x_240:
[----:B------:R-:W1:Y:S01]  /*a010*/  SYNCS.PHASECHK.TRANS64.TRYWAIT P0, [R6+URZ], R5 ;  /* 0x00000005060075a7 */ /* 0x000e62000800017f */
[----:B------:R-:W-:-:S05]  /*a020*/  VIADD R2, R7, 0x1 ;  /* 0x0000000107027836 */ /* 0x000fca0000000000 */
[----:B------:R-:W-:-:S04]  /*a030*/  ISETP.NE.AND P1, PT, R2, 0x16, PT ;  /* 0x000000160200780c */ /* 0x000fc80003f25270 */
[----:B0-----:R-:W-:Y:S02]  /*a040*/  SEL R4, RZ, 0x1, P1 ;  /* 0x00000001ff047807 */ /* 0x001fe40000800000 */
[----:B------:R-:W-:Y:S02]  /*a050*/  SEL R3, R2, RZ, P1 ;  /* 0x000000ff02037207 */ /* 0x000fe40000800000 */
[----:B------:R-:W-:Y:S01]  /*a060*/  LOP3.LUT R4, R11, R4, RZ, 0x3c, !PT ;  /* 0x000000040b047212 */ /* 0x000fe200078e3cff */
[----:B-1----:R-:W-:Y:S06]  /*a070*/  @!P0 BRA `(.L_x_212) ;  /* 0x0000000800348947 */ /* 0x002fec0003800000 */
.L_x_241:
[----:B------:R-:W-:Y:S01]  /*a080*/  IMAD R3, R3, 0x8, R0 ;  /* 0x0000000803037824 */ /* 0x000fe200078e0200 */
[----:B------:R-:W-:-:S07]  /*a090*/  SHF.L.U32 R0, R4, 0x1f, RZ ;  /* 0x0000001f04007819 */ /* 0x000fce00000006ff */
.L_x_213:
[----:B-1----:R1:W2:Y:S02]  /*a0a0*/  SYNCS.PHASECHK.TRANS64.TRYWAIT P0, [R3+URZ], R0 ;  /* 0x00000000030075a7 */ /* 0x0022a4000800017f */
[----:B--2---:R-:W-:Y:S05]  /*a0b0*/  @!P0 NANOSLEEP.SYNCS 0x989680 ;  /* 0x009896800000895d */ /* 0x004fea0003900000 */
[----:B------:R-:W2:Y:S02]  /*a0c0*/  @!P0 SYNCS.PHASECHK.TRANS64 P0, [R3+URZ], R0 ;  /* 0x00000000030085a7 */ /* 0x000ea4000800007f */
[----:B--2---:R-:W-:Y:S05]  /*a0d0*/  @!P0 BRA `(.L_x_213) ;  /* 0xfffffffc00f08947 */ /* 0x004fea000383ffff */
.L_x_190:
[----:B------:R-:W-:Y:S05]  /*a0e0*/  BSYNC B0 ;  /* 0x0000000000007941 */ /* 0x000fea0003800000 */
.L_x_189:
[----:B------:R-:W-:Y:S05]  /*a0f0*/  EXIT ;  /* 0x000000000000794d */ /* 0x000fea0003800000 */
.L_x_22:
[----:B-1----:R-:W-:-:S04]  /*a100*/  IMAD.U32 R12, RZ, RZ, UR7 ;  /* 0x00000007ff0c7e24 */ /* 0x002fc8000f8e00ff */
[----:B------:R1:W4:Y:S03]  /*a110*/  SYNCS.PHASECHK.TRANS64.TRYWAIT P1, [R12+URZ], R11 ;  /* 0x0000000b0c0075a7 */ /* 0x000326000802017f */
[----:B----4-:R-:W-:Y:S05]  /*a120*/  @!P1 NANOSLEEP.SYNCS 0x989680 ;  /* 0x009896800000995d */ /* 0x010fea0003900000 */
[----:B------:R-:W4:Y:S02]  /*a130*/  @!P1 SYNCS.PHASECHK.TRANS64 P1, [R12+URZ], R11 ;  /* 0x0000000b0c0095a7 */ /* 0x000f24000802007f */
[----:B----4-:R-:W-:Y:S05]  /*a140*/  @!P1 BRA `(.L_x_22) ;  /* 0xfffffffc00ec9947 */ /* 0x010fea000383ffff */
[----:B------:R-:W-:Y:S05]  /*a150*/  BRA `(.L_x_21) ;  /* 0xffffff7800287947 */ /* 0x000fea000383ffff */
.L_x_28:
[----:B-1----:R-:W-:-:S04]  /*a160*/  IMAD.U32 R14, RZ, RZ, UR12 ;  /* 0x0000000cff0e7e24 */ /* 0x002fc8000f8e00ff */
[----:B------:R1:W4:Y:S03]  /*a170*/  SYNCS.PHASECHK.TRANS64.TRYWAIT P1, [R14+URZ], R13 ;  /* 0x0000000d0e0075a7 */ /* 0x000326000802017f */
[----:B----4-:R-:W-:Y:S05]  /*a180*/  @!P1 NANOSLEEP.SYNCS 0x989680 ;  /* 0x009896800000995d */ /* 0x010fea0003900000 */
[----:B------:R-:W4:Y:S02]  /*a190*/  @!P1 SYNCS.PHASECHK.TRANS64 P1, [R14+URZ], R13 ;  /* 0x0000000d0e0095a7 */ /* 0x000f24000802007f */
[----:B----4-:R-:W-:Y:S05]  /*a1a0*/  @!P1 BRA `(.L_x_28) ;  /* 0xfffffffc00ec9947 */ /* 0x010fea000383ffff */
[----:B------:R-:W-:Y:S05]  /*a1b0*/  BRA `(.L_x_27) ;  /* 0xffffff8000607947 */ /* 0x000fea000383ffff */
.L_x_177:
[----:B------:R-:W-:Y:S01]  /*a1c0*/  BSSY B1, `(.L_x_214) ;  /* 0x0000006000017945 */ /* 0x000fe20003800000 */
[----:B------:R-:W-:-:S07]  /*a1d0*/  IMAD.MOV.U32 R6, RZ, RZ, -0x1 ;  /* 0xffffffffff067424 */ /* 0x000fce00078e00ff */
[----:B------:R-:W-:Y:S05]  /*a1e0*/  WARPSYNC.COLLECTIVE R6, `(.L_x_215) ;  /* 0x00000000060c7348 */ /* 0x000fea0003c00000 */
[----:B------:R-:W-:Y:S02]  /*a1f0*/  ELECT P0, UR62, PT ;  /* 0x00000000003e782f */ /* 0x000fe40003800000 */
[----:B------:R-:W-:Y:S01]  /*a200*/  MOV R6, UR62 ;  /* 0x0000003e00067c02 */ /* 0x000fe20008000f00 */
[----:B------:R-:W-:Y:S10]  /*a210*/  ENDCOLLECTIVE ;  /* 0x000000000000791b */ /* 0x000ff40003800000 */
.L_x_215:
[----:B------:R-:W-:Y:S05]  /*a220*/  BSYNC B1 ;  /* 0x0000000000017941 */ /* 0x000fea0003800000 */
.L_x_214:
[----:B------:R-:W-:Y:S05]  /*a230*/  BRA `(.L_x_216) ;  /* 0xffffffe400b47947 */ /* 0x000fea000383ffff */
.L_x_180:
[----:B-1----:R1:W2:Y:S02]  /*a240*/  SYNCS.PHASECHK.TRANS64.TRYWAIT P0, [R20+URZ+0xb0], R9 ;  /* 0x0000b009140075a7 */ /* 0x0022a4000800017f */
[----:B--2---:R-:W-:Y:S05]  /*a250*/  @!P0 NANOSLEEP.SYNCS 0x989680 ;  /* 0x009896800000895d */ /* 0x004fea0003900000 */
[----:B------:R-:W2:Y:S02]  /*a260*/  @!P0 SYNCS.PHASECHK.TRANS64 P0, [R20+URZ+0xb0], R9 ;  /* 0x0000b009140085a7 */ /* 0x000ea4000800007f */
[----:B--2---:R-:W-:Y:S05]  /*a270*/  @!P0 BRA `(.L_x_180) ;  /* 0xfffffffc00f08947 */ /* 0x004fea000383ffff */
[----:B------:R-:W-:Y:S05]  /*a280*/  BRA `(.L_x_217) ;  /* 0xffffffe400f47947 */ /* 0x000fea000383ffff */
.L_x_188:
[----:B------:R-:W-:Y:S01]  /*a290*/  BSSY B0, `(.L_x_218) ;  /* 0x0000006000007945 */ /* 0x000fe20003800000 */
[----:B------:R-:W-:-:S07]  /*a2a0*/  IMAD.MOV.U32 R6, RZ, RZ, -0x1 ;  /* 0xffffffffff067424 */ /* 0x000fce00078e00ff */
[----:B------:R-:W-:Y:S05]  /*a2b0*/  WARPSYNC.COLLECTIVE R6, `(.L_x_219) ;  /* 0x00000000060c7348 */ /* 0x000fea0003c00000 */
[----:B------:R-:W-:Y:S02]  /*a2c0*/  ELECT P0, UR62, PT ;  /* 0x00000000003e782f */ /* 0x000fe40003800000 */
[----:B------:R-:W-:Y:S01]  /*a2d0*/  MOV R6, UR62 ;  /* 0x0000003e00067c02 */ /* 0x000fe20008000f00 */
[----:B------:R-:W-:Y:S10]  /*a2e0*/  ENDCOLLECTIVE ;  /* 0x000000000000791b */ /* 0x000ff40003800000 */
.L_x_219:
[----:B------:R-:W-:Y:S05]  /*a2f0*/  BSYNC B0 ;  /* 0x0000000000007941 */ /* 0x000fea0003800000 */
.L_x_218:
[----:B------:R-:W-:Y:S05]  /*a300*/  BRA `(.L_x_220) ;  /* 0xfffffff000407947 */ /* 0x000fea000383ffff */
.L_x_192:
[----:B0-----:R0:W1:Y:S02]  /*a310*/  SYNCS.PHASECHK.TRANS64.TRYWAIT P0, [R6+URZ], R3 ;  /* 0x00000003060075a7 */ /* 0x001064000800017f */
[----:B-1----:R-:W-:Y:S05]  /*a320*/  @!P0 NANOSLEEP.SYNCS 0x989680 ;  /* 0x009896800000895d */ /* 0x002fea0003900000 */
[----:B------:R-:W1:Y:S02]  /*a330*/  @!P0 SYNCS.PHASECHK.TRANS64 P0, [R6+URZ], R3 ;  /* 0x00000003060085a7 */ /* 0x000e64000800007f */
[----:B-1----:R-:W-:Y:S05]  /*a340*/  @!P0 BRA `(.L_x_192) ;  /* 0xfffffffc00f08947 */ /* 0x002fea000383ffff */
[----:B------:R-:W-:Y:S05]  /*a350*/  BRA `(.L_x_221) ;  /* 0xfffffff000807947 */ /* 0x000fea000383ffff */
.L_x_193:
[----:B0-----:R0:W1:Y:S02]  /*a360*/  SYNCS.PHASECHK.TRANS64.TRYWAIT P0, [R7+URZ], R4 ;  /* 0x00000004070075a7 */ /* 0x001064000800017f */
[----:B-1----:R-:W-:Y:S05]  /*a370*/  @!P0 NANOSLEEP.SYNCS 0x989680 ;  /* 0x009896800000895d */ /* 0x002fea0003900000 */
[----:B------:R-:W1:Y:S02]  /*a380*/  @!P0 SYNCS.PHASECHK.TRANS64 P0, [R7+URZ], R4 ;  /* 0x00000004070085a7 */ /* 0x000e64000800007f */
[----:B-1----:R-:W-:Y:S05]  /*a390*/  @!P0 BRA `(.L_x_193) ;  /* 0xfffffffc00f08947 */ /* 0x002fea000383ffff */
[----:B------:R-:W-:Y:S05]  /*a3a0*/  BRA `(.L_x_222) ;  /* 0xfffffff000907947 */ /* 0x000fea000383ffff */
.L_x_194:
[----:B0-----:R0:W1:Y:S02]  /*a3b0*/  SYNCS.PHASECHK.TRANS64.TRYWAIT P0, [R6+URZ], R5 ;  /* 0x00000005060075a7 */ /* 0x001064000800017f */
[----:B-1----:R-:W-:Y:S05]  /*a3c0*/  @!P0 NANOSLEEP.SYNCS 0x989680 ;  /* 0x009896800000895d */ /* 0x002fea0003900000 */
[----:B------:R-:W1:Y:S02]  /*a3d0*/  @!P0 SYNCS.PHASECHK.TRANS64 P0, [R6+URZ], R5 ;  /* 0x00000005060085a7 */ /* 0x000e64000800007f */
[----:B-1----:R-:W-:Y:S05]  /*a3e0*/  @!P0 BRA `(.L_x_194) ;  /* 0xfffffffc00f08947 */ /* 0x002fea000383ffff */
[----:B------:R-:W-:Y:S05]  /*a3f0*/  BRA `(.L_x_223) ;  /* 0xfffffff000a07947 */ /* 0x000fea000383ffff */
.L_x_195:
[----:B0-----:R0:W1:Y:S02]  /*a400*/  SYNCS.PHASECHK.TRANS64.TRYWAIT P0, [R9+URZ], R4 ;  /* 0x00000004090075a7 */ /* 0x001064000800017f */
[----:B-1----:R-:W-:Y:S05]  /*a410*/  @!P0 NANOSLEEP.SYNCS 0x989680 ;  /* 0x009896800000895d */ /* 0x002fea0003900000 */
[----:B------:R-:W1:Y:S02]  /*a420*/  @!P0 SYNCS.PHASECHK.TRANS64 P0, [R9+URZ], R4 ;  /* 0x00000004090085a7 */ /* 0x000e64000800007f */
[----:B-1----:R-:W-:Y:S05]  /*a430*/  @!P0 BRA `(.L_x_195) ;  /* 0xfffffffc00f08947 */ /* 0x002fea000383ffff */
[----:B------:R-:W-:Y:S05]  /*a440*/  BRA `(.L_x_224) ;  /* 0xfffffff000b07947 */ /* 0x000fea000383ffff */
.L_x_196:
[----:B0-----:R0:W1:Y:S02]  /*a450*/  SYNCS.PHASECHK.TRANS64.TRYWAIT P0, [R6+URZ], R5 ;  /* 0x00000005060075a7 */ /* 0x001064000800017f */
[----:B-1----:R-:W-:Y:S05]  /*a460*/  @!P0 NANOSLEEP.SYNCS 0x989680 ;  /* 0x009896800000895d */ /* 0x002fea0003900000 */
[----:B------:R-:W1:Y:S02]  /*a470*/  @!P0 SYNCS.PHASECHK.TRANS64 P0, [R6+URZ], R5 ;  /* 0x00000005060085a7 */ /* 0x000e64000800007f */
[----:B-1----:R-:W-:Y:S05]  /*a480*/  @!P0 BRA `(.L_x_196) ;  /* 0xfffffffc00f08947 */ /* 0x002fea000383ffff */
[----:B------:R-:W-:Y:S05]  /*a490*/  BRA `(.L_x_225) ;  /* 0xfffffff000c07947 */ /* 0x000fea000383ffff */
.L_x_197:
[----:B0-----:R0:W1:Y:S02]  /*a4a0*/  SYNCS.PHASECHK.TRANS64.TRYWAIT P0, [R9+URZ], R4 ;  /* 0x00000004090075a7 */ /* 0x001064000800017f */
[----:B-1----:R-:W-:Y:S05]  /*a4b0*/  @!P0 NANOSLEEP.SYNCS 0x989680 ;  /* 0x009896800000895d */ /* 0x002fea0003900000 */
[----:B------:R-:W1:Y:S02]  /*a4c0*/  @!P0 SYNCS.PHASECHK.TRANS64 P0, [R9+URZ], R4 ;  /* 0x00000004090085a7 */ /* 0x000e64000800007f */
[----:B-1----:R-:W-:Y:S05]  /*a4d0*/  @!P0 BRA `(.L_x_197) ;  /* 0xfffffffc00f08947 */ /* 0x002fea000383ffff */
[----:B------:R-:W-:Y:S05]  /*a4e0*/  BRA `(.L_x_226) ;  /* 0xfffffff000d07947 */ /* 0x000fea000383ffff */
.L_x_198:
[----:B0-----:R0:W1:Y:S02]  /*a4f0*/  SYNCS.PHASECHK.TRANS64.TRYWAIT P0, [R6+URZ], R5 ;  /* 0x00000005060075a7 */ /* 0x001064000800017f */
[----:B-1----:R-:W-:Y:S05]  /*a500*/  @!P0 NANOSLEEP.SYNCS 0x989680 ;  /* 0x009896800000895d */ /* 0x002fea0003900000 */
[----:B------:R-:W1:Y:S02]  /*a510*/  @!P0 SYNCS.PHASECHK.TRANS64 P0, [R6+URZ], R5 ;  /* 0x00000005060085a7 */ /* 0x000e64000800007f */
[----:B-1----:R-:W-:Y:S05]  /*a520*/  @!P0 BRA `(.L_x_198) ;  /* 0xfffffffc00f08947 */ /* 0x002fea000383ffff */
[----:B------:R-:W-:Y:S05]  /*a530*/  BRA `(.L_x_227) ;  /* 0xfffffff000e07947 */ /* 0x000fea000383ffff */
.L_x_199:
[----:B0-----:R0:W1:Y:S02]  /*a540*/  SYNCS.PHASECHK.TRANS64.TRYWAIT P0, [R9+URZ], R4 ;  /* 0x00000004090075a7 */ /* 0x001064000800017f */
[----:B-1----:R-:W-:Y:S05]  /*a550*/  @!P0 NANOSLEEP.SYNCS 0x989680 ;  /* 0x009896800000895d */ /* 0x002fea0003900000 */
[----:B------:R-:W1:Y:S02]  /*a560*/  @!P0 SYNCS.PHASECHK.TRANS64 P0, [R9+URZ], R4 ;  /* 0x00000004090085a7 */ /* 0x000e64000800007f */
[----:B-1----:R-:W-:Y:S05]  /*a570*/  @!P0 BRA `(.L_x_199) ;  /* 0xfffffffc00f08947 */ /* 0x002fea000383ffff */
[----:B------:R-:W-:Y:S05]  /*a580*/  BRA `(.L_x_228) ;  /* 0xfffffff000f07947 */ /* 0x000fea000383ffff */
.L_x_200:
[----:B0-----:R0:W1:Y:S02]  /*a590*/  SYNCS.PHASECHK.TRANS64.TRYWAIT P0, [R6+URZ], R5 ;  /* 0x00000005060075a7 */ /* 0x001064000800017f */
[----:B-1----:R-:W-:Y:S05]  /*a5a0*/  @!P0 NANOSLEEP.SYNCS 0x989680 ;  /* 0x009896800000895d */ /* 0x002fea0003900000 */
[----:B------:R-:W1:Y:S02]  /*a5b0*/  @!P0 SYNCS.PHASECHK.TRANS64 P0, [R6+URZ], R5 ;  /* 0x00000005060085a7 */ /* 0x000e64000800007f */
[----:B-1----:R-:W-:Y:S05]  /*a5c0*/  @!P0 BRA `(.L_x_200) ;  /* 0xfffffffc00f08947 */ /* 0x002fea000383ffff */
[----:B------:R-:W-:Y:S05]  /*a5d0*/  BRA `(.L_x_229) ;  /* 0xfffffff400007947 */ /* 0x000fea000383ffff */
.L_x_201:
[----:B0-----:R0:W1:Y:S02]  /*a5e0*/  SYNCS.PHASECHK.TRANS64.TRYWAIT P0, [R9+URZ], R4 ;  /* 0x00000004090075a7 */ /* 0x001064000800017f */
[----:B-1----:R-:W-:Y:S05]  /*a5f0*/  @!P0 NANOSLEEP.SYNCS 0x989680 ;  /* 0x009896800000895d */ /* 0x002fea0003900000 */
[----:B------:R-:W1:Y:S02]  /*a600*/  @!P0 SYNCS.PHASECHK.TRANS64 P0, [R9+URZ], R4 ;  /* 0x00000004090085a7 */ /* 0x000e64000800007f */
[----:B-1----:R-:W-:Y:S05]  /*a610*/  @!P0 BRA `(.L_x_201) ;  /* 0xfffffffc00f08947 */ /* 0x002fea000383ffff */
[----:B------:R-:W-:Y:S05]  /*a620*/  BRA `(.L_x_230) ;  /* 0xfffffff400107947 */ /* 0x000fea000383ffff */
.L_x_202:
[----:B0-----:R0:W1:Y:S02]  /*a630*/  SYNCS.PHASECHK.TRANS64.TRYWAIT P0, [R6+URZ], R5 ;  /* 0x00000005060075a7 */ /* 0x001064000800017f */
[----:B-1----:R-:W-:Y:S05]  /*a640*/  @!P0 NANOSLEEP.SYNCS 0x989680 ;  /* 0x009896800000895d */ /* 0x002fea0003900000 */
[----:B------:R-:W1:Y:S02]  /*a650*/  @!P0 SYNCS.PHASECHK.TRANS64 P0, [R6+URZ], R5 ;  /* 0x00000005060085a7 */ /* 0x000e64000800007f */
[----:B-1----:R-:W-:Y:S05]  /*a660*/  @!P0 BRA `(.L_x_202) ;  /* 0xfffffffc00f08947 */ /* 0x002fea000383ffff */
[----:B------:R-:W-:Y:S05]  /*a670*/  BRA `(.L_x_231) ;  /* 0xfffffff400207947 */ /* 0x000fea000383ffff */
.L_x_203:
[----:B0-----:R0:W1:Y:S02]  /*a680*/  SYNCS.PHASECHK.TRANS64.TRYWAIT P0, [R9+URZ], R4 ;  /* 0x00000004090075a7 */ /* 0x001064000800017f */
[----:B-1----:R-:W-:Y:S05]  /*a690*/  @!P0 NANOSLEEP.SYNCS 0x989680 ;  /* 0x009896800000895d */ /* 0x002fea0003900000 */
[----:B------:R-:W1:Y:S02]  /*a6a0*/  @!P0 SYNCS.PHASECHK.TRANS64 P0, [R9+URZ], R4 ;  /* 0x00000004090085a7 */ /* 0x000e64000800007f */
[----:B-1----:R-:W-:Y:S05]  /*a6b0*/  @!P0 BRA `(.L_x_203) ;  /* 0xfffffffc00f08947 */ /* 0x002fea000383ffff */
[----:B------:R-:W-:Y:S05]  /*a6c0*/  BRA `(.L_x_232) ;  /* 0xfffffff400307947 */ /* 0x000fea000383ffff */
.L_x_204:
[----:B0-----:R0:W1:Y:S02]  /*a6d0*/  SYNCS.PHASECHK.TRANS64.TRYWAIT P0, [R6+URZ], R5 ;  /* 0x00000005060075a7 */ /* 0x001064000800017f */
[----:B-1----:R-:W-:Y:S05]  /*a6e0*/  @!P0 NANOSLEEP.SYNCS 0x989680 ;  /* 0x009896800000895d */ /* 0x002fea0003900000 */
[----:B------:R-:W1:Y:S02]  /*a6f0*/  @!P0 SYNCS.PHASECHK.TRANS64 P0, [R6+URZ], R5 ;  /* 0x00000005060085a7 */ /* 0x000e64000800007f */
[----:B-1----:R-:W-:Y:S05]  /*a700*/  @!P0 BRA `(.L_x_204) ;  /* 0xfffffffc00f08947 */ /* 0x002fea000383ffff */
[----:B------:R-:W-:Y:S05]  /*a710*/  BRA `(.L_x_233) ;  /* 0xfffffff400407947 */ /* 0x000fea000383ffff */
.L_x_205:
[----:B0-----:R0:W1:Y:S02]  /*a720*/  SYNCS.PHASECHK.TRANS64.TRYWAIT P0, [R9+URZ], R4 ;  /* 0x00000004090075a7 */ /* 0x001064000800017f */
[----:B-1----:R-:W-:Y:S05]  /*a730*/  @!P0 NANOSLEEP.SYNCS 0x989680 ;  /* 0x009896800000895d */ /* 0x002fea0003900000 */
[----:B------:R-:W1:Y:S02]  /*a740*/  @!P0 SYNCS.PHASECHK.TRANS64 P0, [R9+URZ], R4 ;  /* 0x00000004090085a7 */ /* 0x000e64000800007f */
[----:B-1----:R-:W-:Y:S05]  /*a750*/  @!P0 BRA `(.L_x_205) ;  /* 0xfffffffc00f08947 */ /* 0x002fea000383ffff */
[----:B------:R-:W-:Y:S05]  /*a760*/  BRA `(.L_x_234) ;  /* 0xfffffff400507947 */ /* 0x000fea000383ffff */
.L_x_206:
[----:B0-----:R0:W1:Y:S02]  /*a770*/  SYNCS.PHASECHK.TRANS64.TRYWAIT P0, [R6+URZ], R5 ;  /* 0x00000005060075a7 */ /* 0x001064000800017f */
[----:B-1----:R-:W-:Y:S05]  /*a780*/  @!P0 NANOSLEEP.SYNCS 0x989680 ;  /* 0x009896800000895d */ /* 0x002fea0003900000 */
[----:B------:R-:W1:Y:S02]  /*a790*/  @!P0 SYNCS.PHASECHK.TRANS64 P0, [R6+URZ], R5 ;  /* 0x00000005060085a7 */ /* 0x000e64000800007f */
[----:B-1----:R-:W-:Y:S05]  /*a7a0*/  @!P0 BRA `(.L_x_206) ;  /* 0xfffffffc00f08947 */ /* 0x002fea000383ffff */
[----:B------:R-:W-:Y:S05]  /*a7b0*/  BRA `(.L_x_235) ;  /* 0xfffffff400607947 */ /* 0x000fea000383ffff */
.L_x_207:
[----:B0-----:R0:W1:Y:S02]  /*a7c0*/  SYNCS.PHASECHK.TRANS64.TRYWAIT P0, [R9+URZ], R4 ;  /* 0x00000004090075a7 */ /* 0x001064000800017f */
[----:B-1----:R-:W-:Y:S05]  /*a7d0*/  @!P0 NANOSLEEP.SYNCS 0x989680 ;  /* 0x009896800000895d */ /* 0x002fea0003900000 */
[----:B------:R-:W1:Y:S02]  /*a7e0*/  @!P0 SYNCS.PHASECHK.TRANS64 P0, [R9+URZ], R4 ;  /* 0x00000004090085a7 */ /* 0x000e64000800007f */
[----:B-1----:R-:W-:Y:S05]  /*a7f0*/  @!P0 BRA `(.L_x_207) ;  /* 0xfffffffc00f08947 */ /* 0x002fea000383ffff */
[----:B------:R-:W-:Y:S05]  /*a800*/  BRA `(.L_x_236) ;  /* 0xfffffff400707947 */ /* 0x000fea000383ffff */
.L_x_208:
[----:B0-----:R0:W1:Y:S02]  /*a810*/  SYNCS.PHASECHK.TRANS64.TRYWAIT P0, [R6+URZ], R5 ;  /* 0x00000005060075a7 */ /* 0x001064000800017f */
[----:B-1----:R-:W-:Y:S05]  /*a820*/  @!P0 NANOSLEEP.SYNCS 0x989680 ;  /* 0x009896800000895d */ /* 0x002fea0003900000 */
[----:B------:R-:W1:Y:S02]  /*a830*/  @!P0 SYNCS.PHASECHK.TRANS64 P0, [R6+URZ], R5 ;  /* 0x00000005060085a7 */ /* 0x000e64000800007f */
[----:B-1----:R-:W-:Y:S05]  /*a840*/  @!P0 BRA `(.L_x_208) ;  /* 0xfffffffc00f08947 */ /* 0x002fea000383ffff */
[----:B------:R-:W-:Y:S05]  /*a850*/  BRA `(.L_x_237) ;  /* 0xfffffff400807947 */ /* 0x000fea000383ffff */
.L_x_209:
[----:B0-----:R0:W1:Y:S02]  /*a860*/  SYNCS.PHASECHK.TRANS64.TRYWAIT P0, [R9+URZ], R4 ;  /* 0x00000004090075a7 */ /* 0x001064000800017f */
[----:B-1----:R-:W-:Y:S05]  /*a870*/  @!P0 NANOSLEEP.SYNCS 0x989680 ;  /* 0x009896800000895d */ /* 0x002fea0003900000 */
[----:B------:R-:W1:Y:S02]  /*a880*/  @!P0 SYNCS.PHASECHK.TRANS64 P0, [R9+URZ], R4 ;  /* 0x00000004090085a7 */ /* 0x000e64000800007f */
[----:B-1----:R-:W-:Y:S05]  /*a890*/  @!P0 BRA `(.L_x_209) ;  /* 0xfffffffc00f08947 */ /* 0x002fea000383ffff */
[----:B------:R-:W-:Y:S05]  /*a8a0*/  BRA `(.L_x_238) ;  /* 0xfffffff400907947 */ /* 0x000fea000383ffff */
.L_x_210:
[----:B0-----:R0:W1:Y:S02]  /*a8b0*/  SYNCS.PHASECHK.TRANS64.TRYWAIT P0, [R6+URZ], R5 ;  /* 0x00000005060075a7 */ /* 0x001064000800017f */
[----:B-1----:R-:W-:Y:S05]  /*a8c0*/  @!P0 NANOSLEEP.SYNCS 0x989680 ;  /* 0x009896800000895d */ /* 0x002fea0003900000 */
[----:B------:R-:W1:Y:S02]  /*a8d0*/  @!P0 SYNCS.PHASECHK.TRANS64 P0, [R6+URZ], R5 ;  /* 0x00000005060085a7 */ /* 0x000e64000800007f */
[----:B-1----:R-:W-:Y:S05]  /*a8e0*/  @!P0 BRA `(.L_x_210) ;  /* 0xfffffffc00f08947 */ /* 0x002fea000383ffff */
[----:B------:R-:W-:Y:S05]  /*a8f0*/  BRA `(.L_x_239) ;  /* 0xfffffff400a07947 */ /* 0x000fea000383ffff */
.L_x_211:
[----:B0-----:R0:W1:Y:S02]  /*a900*/  SYNCS.PHASECHK.TRANS64.TRYWAIT P0, [R9+URZ], R4 ;  /* 0x00000004090075a7 */ /* 0x001064000800017f */
[----:B-1----:R-:W-:Y:S05]  /*a910*/  @!P0 NANOSLEEP.SYNCS 0x989680 ;  /* 0x009896800000895d */ /* 0x002fea0003900000 */
[----:B------:R-:W1:Y:S02]  /*a920*/  @!P0 SYNCS.PHASECHK.TRANS64 P0, [R9+URZ], R4 ;  /* 0x00000004090085a7 */ /* 0x000e64000800007f */
[----:B-1----:R-:W-:Y:S05]  /*a930*/  @!P0 BRA `(.L_x_211) ;  /* 0xfffffffc00f08947 */ /* 0x002fea000383ffff */
[----:B------:R-:W-:Y:S05]  /*a940*/  BRA `(.L_x_240) ;  /* 0xfffffff400b07947 */ /* 0x000fea000383ffff */
.L_x_212:
[----:B0-----:R0:W1:Y:S02]  /*a950*/  SYNCS.PHASECHK.TRANS64.TRYWAIT P0, [R6+URZ], R5 ;  /* 0x00000005060075a7 */ /* 0x001064000800017f */
[----:B-1----:R-:W-:Y:S05]  /*a960*/  @!P0 NANOSLEEP.SYNCS 0x989680 ;  /* 0x009896800000895d */ /* 0x002fea0003900000 */
[----:B------:R-:W1:Y:S02]  /*a970*/  @!P0 SYNCS.PHASECHK.TRANS64 P0, [R6+URZ], R5 ;  /* 0x00000005060085a7 */ /* 0x000e64000800007f */
[----:B-1----:R-:W-:Y:S05]  /*a980*/  @!P0 BRA `(.L_x_212) ;  /* 0xfffffffc00f08947 */ /* 0x002fea000383ffff */
[----:B------:R-:W-:Y:S05]  /*a990*/  BRA `(.L_x_241) ;  /* 0xfffffff400b87947 */ /* 0x000fea000383ffff */
.L_x_242:
[----:B------:R-:W-:-:S00]  /*a9a0*/  BRA `(.L_x_242) ;  /* 0xfffffffc00fc7947 */ /* 0x000fc0000383ffff */
[----:B------:R-:W-:-:S00]  /*a9b0*/  NOP ;  /* 0x0000000000007918 */ /* 0x000fc00000000000 */
        /* <DEDUP_REMOVED lines=12> */
.L_x_243:


//--------------------- .nv.shared._ZN7cutlass13device_kernelINS_4gemm6kernel13GemmUniversalIN4cute5tupleIJiiiiEEENS1_10collective13CollectiveMmaINS1_37MainloopSm90TmaGmmaWarpSpecializedFP8ILi22ENS5_IJNS4_1CILi1EEENSA_ILi2EEESB_EEENS1_35KernelTmaWarpSpecializedCooperativeEEENS5_IJNSA_ILi256EEENSA_ILi64EEENSA_ILi32EEEEEENS_12float_e4m3_tENS5_IJlSB_lEEESK_SL_NS4_8TiledMMAINS4_8MMA_AtomIJNS4_4SM904GMMA30MMA_64x64x32_F32E4M3E4M3_SS_TNILNSP_7ScaleInE1ELSR_1EEEEEENS4_6LayoutINS5_IJSC_SB_SB_EEENS5_IJSB_NSA_ILi0EEESW_EEEEENS5_IJNS4_10UnderscoreESZ_SZ_EEEEENS4_23SM90_TMA_LOAD_MULTICASTENS4_14ComposedLayoutINS4_7SwizzleILi1ELi4ELi3EEENS4_18smem_ptr_flag_bitsILi8EEENSU_INS5_IJNSA_ILi8EEESI_EEENS5_IJSI_SB_EEEEEEEvNS4_8identityENS4_13SM90_TMA_LOADES1C_vS1D_EENS_8epilogue10collective6detail29Sm90TmaWarpSpecializedAdapterINS1H_15DefaultEpilogueISK_SL_SL_NS1G_6thread17LinearCombinationISK_Li1EffLNS1L_9ScaleType4KindE0ELNS_15FloatRoundStyleE2ESK_EENS1_15EpilogueDefaultEEEEEvvEEEEvNT_6ParamsE --------------------------
	.section	.nv.shared._ZN7cutlass13device_kernelINS_4gemm6kernel13GemmUniversalIN4cute5tupleIJiiiiEEENS1_10collective13CollectiveMmaINS1_37MainloopSm90TmaGmmaWarpSpecializedFP8ILi22ENS5_IJNS4_1CILi1EEENSA_ILi2EEESB_EEENS1_35KernelTmaWarpSpecializedCooperativeEEENS5_IJNSA_ILi256EEENSA_ILi64EEENSA_ILi32EEEEEENS_12float_e4m3_tENS5_IJlSB_lEEESK_SL_NS4_8TiledMMAINS4_8MMA_AtomIJNS4_4SM904GMMA30MMA_64x64x32_F32E4M3E4M3_SS_TNILNSP_7ScaleInE1ELSR_1EEEEEENS4_6LayoutINS5_IJSC_SB_SB_EEENS5_IJSB_NSA_ILi0EEESW_EEEEENS5_IJNS4_10UnderscoreESZ_SZ_EEEEENS4_23SM90_TMA_LOAD_MULTICASTENS4_14ComposedLayoutINS4_7SwizzleILi1ELi4ELi3EEENS4_18smem_ptr_flag_bitsILi8EEENSU_INS5_IJNSA_ILi8EEESI_EEENS5_IJSI_SB_EEEEEEEvNS4_8identityENS4_13SM90_TMA_LOADES1C_vS1D_EENS_8epilogue10collective6detail29Sm90TmaWarpSpecializedAdapterINS1H_15DefaultEpilogueISK_SL_SL_NS1G_6thread17LinearCombinationISK_Li1EffLNS1L_9ScaleType4KindE0ELNS_15FloatRoundStyleE2ESK_EENS1_15EpilogueDefaultEEEEEvvEEEEvNT_6ParamsE,"aw",@nobits
	.sectionflags	@""
	.align	16
	.zero		1024


//--------------------- .nv.shared.reserved.0     --------------------------
	.section	.nv.shared.reserved.0,"aw",@nobits
	.weak		__nv_reservedSMEM_offset_0_alias
	.size		__nv_reservedSMEM_offset_0_alias, 0, 0
	.other		__nv_reservedSMEM_offset_0_alias,@"STO_CUDA_RESERVED_SHARED STV_DEFAULT"
__nv_reservedSMEM_offset_0_alias:
	.zero		0


//--------------------- .nv.global                --------------------------
	.section	.nv.global,"aw",@nobits
.nv.global:
	.type		_ZN39_INTERNAL_9840259c_4_k_cu_cc326e02_40964cute1_E,@object
	.size		_ZN39_INTERNAL_9840259c_4_k_cu_cc326e02_40964cute1_E,(_ZN39_INTERNAL_9840259c_4_k_cu_cc326e02_40964cuda3std3__45__cpo6cbeginE - _ZN39_INTERNAL_9840259c_4_k_cu_cc326e02_40964cute1_E)
_ZN39_INTERNAL_9840259c_4_k_cu_cc326e02_40964cute1_E:
	.zero		1
	.type		_ZN39_INTERNAL_9840259c_4_k_cu_cc326e02_40964cuda3std3__45__cpo6cbeginE,@object
	.size		_ZN39_INTERNAL_9840259c_4_k_cu_cc326e02_40964cuda3std3__45__cpo6cbeginE,(_ZN39_INTERNAL_9840259c_4_k_cu_cc326e02_40964cuda3std3__48in_placeE - _ZN39_INTERNAL_9840259c_4_k_cu_cc326e02_40964cuda3std3__45__cpo6cbeginE)
_ZN39_INTERNAL_9840259c_4_k_cu_cc326e02_40964cuda3std3__45__cpo6cbeginE:
	.zero		1
	.type		_ZN39_INTERNAL_9840259c_4_k_cu_cc326e02_40964cuda3std3__48in_placeE,@object
	.size		_ZN39_INTERNAL_9840259c_4_k_cu_cc326e02_40964cuda3std3__48in_placeE,(_ZN39_INTERNAL_9840259c_4_k_cu_cc326e02_40964cuda3std6ranges3__45__cpo9iter_moveE - _ZN39_INTERNAL_9840259c_4_k_cu_cc326e02_40964cuda3std3__48in_placeE)
_ZN39_INTERNAL_9840259c_4_k_cu_cc326e02_40964cuda3std3__48in_placeE:
	.zero		1
	.type		_ZN39_INTERNAL_9840259c_4_k_cu_cc326e02_40964cuda3std6ranges3__45__cpo9iter_moveE,@object
	.size		_ZN39_INTERNAL_9840259c_4_k_cu_cc326e02_40964cuda3std6ranges3__45__cpo9iter_moveE,(_ZN39_INTERNAL_9840259c_4_k_cu_cc326e02_40964cuda3std3__45__cpo5beginE - _ZN39_INTERNAL_9840259c_4_k_cu_cc326e02_40964cuda3std6ranges3__45__cpo9iter_moveE)
_ZN39_INTERNAL_9840259c_4_k_cu_cc326e02_40964cuda3std6ranges3__45__cpo9iter_moveE:
	.zero		1
	.type		_ZN39_INTERNAL_9840259c_4_k_cu_cc326e02_40964cuda3std3__45__cpo5beginE,@object
	.size		_ZN39_INTERNAL_9840259c_4_k_cu_cc326e02_40964cuda3std3__45__cpo5beginE,(_ZN39_INTERNAL_9840259c_4_k_cu_cc326e02_40964cuda3std3__441_GLOBAL__N__9840259c_4_k_cu_cc326e02_40966ignoreE - _ZN39_INTERNAL_9840259c_4_k_cu_cc326e02_40964cuda3std3__45__cpo5beginE)
_ZN39_INTERNAL_9840259c_4_k_cu_cc326e02_40964cuda3std3__45__cpo5beginE:
	.zero		1
	.type		_ZN39_INTERNAL_9840259c_4_k_cu_cc326e02_40964cuda3std3__441_GLOBAL__N__9840259c_4_k_cu_cc326e02_40966ignoreE,@object
	.size		_ZN39_INTERNAL_9840259c_4_k_cu_cc326e02_40964cuda3std3__441_GLOBAL__N__9840259c_4_k_cu_cc326e02_40966ignoreE,(_ZN39_INTERNAL_9840259c_4_k_cu_cc326e02_40964cute7productE - _ZN39_INTERNAL_9840259c_4_k_cu_cc326e02_40964cuda3std3__441_GLOBAL__N__9840259c_4_k_cu_cc326e02_40966ignoreE)
_ZN39_INTERNAL_9840259c_4_k_cu_cc326e02_40964cuda3std3__441_GLOBAL__N__9840259c_4_k_cu_cc326e02_40966ignoreE:
	.zero		1
	.type		_ZN39_INTERNAL_9840259c_4_k_cu_cc326e02_40964cute7productE,@object
	.size		_ZN39_INTERNAL_9840259c_4_k_cu_cc326e02_40964cute7productE,(_ZN39_INTERNAL_9840259c_4_k_cu_cc326e02_40964cuda3std3__45__cpo3endE - _ZN39_INTERNAL_9840259c_4_k_cu_cc326e02_40964cute7productE)
_ZN39_INTERNAL_9840259c_4_k_cu_cc326e02_40964cute7productE:
	.zero		1
	.type		_ZN39_INTERNAL_9840259c_4_k_cu_cc326e02_40964cuda3std3__45__cpo3endE,@object
	.size		_ZN39_INTERNAL_9840259c_4_k_cu_cc326e02_40964cuda3std3__45__cpo3endE,(_ZN39_INTERNAL_9840259c_4_k_cu_cc326e02_40964cuda3std3__419piecewise_constructE - _ZN39_INTERNAL_9840259c_4_k_cu_cc326e02_40964cuda3std3__45__cpo3endE)
_ZN39_INTERNAL_9840259c_4_k_cu_cc326e02_40964cuda3std3__45__cpo3endE:
	.zero		1
	.type		_ZN39_INTERNAL_9840259c_4_k_cu_cc326e02_40964cuda3std3__419piecewise_constructE,@object
	.size		_ZN39_INTERNAL_9840259c_4_k_cu_cc326e02_40964cuda3std3__419piecewise_constructE,(_ZN39_INTERNAL_9840259c_4_k_cu_cc326e02_40964cuda3std3__45__cpo4cendE - _ZN39_INTERNAL_9840259c_4_k_cu_cc326e02_40964cuda3std3__419piecewise_constructE)
_ZN39_INTERNAL_9840259c_4_k_cu_cc326e02_40964cuda3std3__419piecewise_constructE:
	.zero		1
	.type		_ZN39_INTERNAL_9840259c_4_k_cu_cc326e02_40964cuda3std3__45__cpo4cendE,@object
	.size		_ZN39_INTERNAL_9840259c_4_k_cu_cc326e02_40964cuda3std3__45__cpo4cendE,(_ZN39_INTERNAL_9840259c_4_k_cu_cc326e02_40964cuda3std6ranges3__45__cpo4swapE - _ZN39_INTERNAL_9840259c_4_k_cu_cc326e02_40964cuda3std3__45__cpo4cendE)
_ZN39_INTERNAL_9840259c_4_k_cu_cc326e02_40964cuda3std3__45__cpo4cendE:
	.zero		1
	.type		_ZN39_INTERNAL_9840259c_4_k_cu_cc326e02_40964cuda3std6ranges3__45__cpo4swapE,@object
	.size		_ZN39_INTERNAL_9840259c_4_k_cu_cc326e02_40964cuda3std6ranges3__45__cpo4swapE,(.L_7 - _ZN39_INTERNAL_9840259c_4_k_cu_cc326e02_40964cuda3std6ranges3__45__cpo4swapE)
_ZN39_INTERNAL_9840259c_4_k_cu_cc326e02_40964cuda3std6ranges3__45__cpo4swapE:
	.zero		1
.L_7:


//--------------------- .nv.constant0._ZN7cutlass13device_kernelINS_4gemm6kernel13GemmUniversalIN4cute5tupleIJiiiiEEENS1_10collective13CollectiveMmaINS1_37MainloopSm90TmaGmmaWarpSpecializedFP8ILi22ENS5_IJNS4_1CILi1EEENSA_ILi2EEESB_EEENS1_35KernelTmaWarpSpecializedCooperativeEEENS5_IJNSA_ILi256EEENSA_ILi64EEENSA_ILi32EEEEEENS_12float_e4m3_tENS5_IJlSB_lEEESK_SL_NS4_8TiledMMAINS4_8MMA_AtomIJNS4_4SM904GMMA30MMA_64x64x32_F32E4M3E4M3_SS_TNILNSP_7ScaleInE1ELSR_1EEEEEENS4_6LayoutINS5_IJSC_SB_SB_EEENS5_IJSB_NSA_ILi0EEESW_EEEEENS5_IJNS4_10UnderscoreESZ_SZ_EEEEENS4_23SM90_TMA_LOAD_MULTICASTENS4_14ComposedLayoutINS4_7SwizzleILi1ELi4ELi3EEENS4_18smem_ptr_flag_bitsILi8EEENSU_INS5_IJNSA_ILi8EEESI_EEENS5_IJSI_SB_EEEEEEEvNS4_8identityENS4_13SM90_TMA_LOADES1C_vS1D_EENS_8epilogue10collective6detail29Sm90TmaWarpSpecializedAdapterINS1H_15DefaultEpilogueISK_SL_SL_NS1G_6thread17LinearCombinationISK_Li1EffLNS1L_9ScaleType4KindE0ELNS_15FloatRoundStyleE2ESK_EENS1_15EpilogueDefaultEEEEEvvEEEEvNT_6ParamsE --------------------------
	.section	.nv.constant0._ZN7cutlass13device_kernelINS_4gemm6kernel13GemmUniversalIN4cute5tupleIJiiiiEEENS1_10collective13CollectiveMmaINS1_37MainloopSm90TmaGmmaWarpSpecializedFP8ILi22ENS5_IJNS4_1CILi1EEENSA_ILi2EEESB_EEENS1_35KernelTmaWarpSpecializedCooperativeEEENS5_IJNSA_ILi256EEENSA_ILi64EEENSA_ILi32EEEEEENS_12float_e4m3_tENS5_IJlSB_lEEESK_SL_NS4_8TiledMMAINS4_8MMA_AtomIJNS4_4SM904GMMA30MMA_64x64x32_F32E4M3E4M3_SS_TNILNSP_7ScaleInE1ELSR_1EEEEEENS4_6LayoutINS5_IJSC_SB_SB_EEENS5_IJSB_NSA_ILi0EEESW_EEEEENS5_IJNS4_10UnderscoreESZ_SZ_EEEEENS4_23SM90_TMA_LOAD_MULTICASTENS4_14ComposedLayoutINS4_7SwizzleILi1ELi4ELi3EEENS4_18smem_ptr_flag_bitsILi8EEENSU_INS5_IJNSA_ILi8EEESI_EEENS5_IJSI_SB_EEEEEEEvNS4_8identityENS4_13SM90_TMA_LOADES1C_vS1D_EENS_8epilogue10collective6detail29Sm90TmaWarpSpecializedAdapterINS1H_15DefaultEpilogueISK_SL_SL_NS1G_6thread17LinearCombinationISK_Li1EffLNS1L_9ScaleType4KindE0ELNS_15FloatRoundStyleE2ESK_EENS1_15EpilogueDefaultEEEEEvvEEEEvNT_6ParamsE,"a",@progbits
	.sectionflags	@""
	.align	4
.nv.constant0._ZN7cutlass13device_kernelINS_4gemm6kernel13GemmUniversalIN4cute5tupleIJiiiiEEENS1_10collective13CollectiveMmaINS1_37MainloopSm90TmaGmmaWarpSpecializedFP8ILi22ENS5_IJNS4_1CILi1EEENSA_ILi2EEESB_EEENS1_35KernelTmaWarpSpecializedCooperativeEEENS5_IJNSA_ILi256EEENSA_ILi64EEENSA_ILi32EEEEEENS_12float_e4m3_tENS5_IJlSB_lEEESK_SL_NS4_8TiledMMAINS4_8MMA_AtomIJNS4_4SM904GMMA30MMA_64x64x32_F32E4M3E4M3_SS_TNILNSP_7ScaleInE1ELSR_1EEEEEENS4_6LayoutINS5_IJSC_SB_SB_EEENS5_IJSB_NSA_ILi0EEESW_EEEEENS5_IJNS4_10UnderscoreESZ_SZ_EEEEENS4_23SM90_TMA_LOAD_MULTICASTENS4_14ComposedLayoutINS4_7SwizzleILi1ELi4ELi3EEENS4_18smem_ptr_flag_bitsILi8EEENSU_INS5_IJNSA_ILi8EEESI_EEENS5_IJSI_SB_EEEEEEEvNS4_8identityENS4_13SM90_TMA_LOADES1C_vS1D_EENS_8epilogue10collective6detail29Sm90TmaWarpSpecializedAdapterINS1H_15DefaultEpilogueISK_SL_SL_NS1G_6thread17LinearCombinationISK_Li1EffLNS1L_9ScaleType4KindE0ELNS_15FloatRoundStyleE2ESK_EENS1_15EpilogueDefaultEEEEEvvEEEEvNT_6ParamsE:
	.zero		1664


//--------------------- SYMBOLS --------------------------

	.type		.nv.reservedSmem.offset0,@object
	.size		.nv.reservedSmem.offset0,0x4
